// auto-generated by cutlass_sweep.gemm — config: {"arch": "sm_100", "cluster_m": 1, "cluster_n": 1, "dtype": "e4m3", "stages": 3, "tile_k": 128, "tile_m": 128, "tile_n": 64}
#include "cutlass/cutlass.h"
#include "cutlass/gemm/collective/collective_builder.hpp"
#include "cutlass/gemm/device/gemm_universal_adapter.h"
#include "cutlass/gemm/kernel/gemm_universal.hpp"
#include "cutlass/epilogue/collective/collective_builder.hpp"

using ElemA = cutlass::float_e4m3_t;
using ElemB = cutlass::float_e4m3_t;
using ElemCD = cutlass::float_e4m3_t;
using Acc  = float;
using TileShape    = cute::Shape<cute::_128, cute::_64, cute::_128>;
using ClusterShape = cute::Shape<cute::_1, cute::_1, cute::_1>;

using CollectiveEpilogue = typename cutlass::epilogue::collective::CollectiveBuilder<
    cutlass::arch::Sm100, cutlass::arch::OpClassTensorOp,
    TileShape, ClusterShape,
    cutlass::epilogue::collective::EpilogueTileAuto,
    Acc, Acc,
    ElemCD, cutlass::layout::RowMajor, 128 / cutlass::sizeof_bits<ElemCD>::value,
    ElemCD, cutlass::layout::RowMajor, 128 / cutlass::sizeof_bits<ElemCD>::value,
    cutlass::epilogue::collective::EpilogueScheduleAuto
  >::CollectiveOp;

using CollectiveMainloop = typename cutlass::gemm::collective::CollectiveBuilder<
    cutlass::arch::Sm100, cutlass::arch::OpClassTensorOp,
    ElemA, cutlass::layout::RowMajor, 128 / cutlass::sizeof_bits<ElemA>::value,
    ElemB, cutlass::layout::ColumnMajor, 128 / cutlass::sizeof_bits<ElemB>::value,
    Acc,
    TileShape, ClusterShape,
    cutlass::gemm::collective::StageCount<3>,
    cutlass::gemm::collective::KernelScheduleAuto
  >::CollectiveOp;

using GemmKernel = cutlass::gemm::kernel::GemmUniversal<
    cute::Shape<int,int,int,int>,
    CollectiveMainloop,
    CollectiveEpilogue
>;
using Gemm = cutlass::gemm::device::GemmUniversalAdapter<GemmKernel>;

// Force the device kernel symbol into the cubin without needing a host main.
auto* _anchor = &cutlass::device_kernel<GemmKernel>;


// ===== COMPILED SASS (sm_100a) =====

	.target	sm_100a

	.elftype	@"ET_EXEC"


//--------------------- .note.nv.tkinfo           --------------------------
	.section	.note.nv.tkinfo,"",@"SHT_NOTE"
	.sectionflags	@"SHF_NOTE_NV_TKINFO"
	.tkinfo
        /*0018*/ 	.word	0x00000002
        /*0030*/ 	.string	""
        /*0030*/ 	.string	"ptxas"
        /*0030*/ 	.string	"Cuda compilation tools, release 13.0, V13.0.88"
        /*0030*/ 	.string	"Build cuda_13.0.r13.0/compiler.36424714_0"
        /*0030*/ 	.string	"-arch sm_100a -m 64 "



//--------------------- .note.nv.cuinfo           --------------------------
	.section	.note.nv.cuinfo,"",@"SHT_NOTE"
	.sectionflags	@"SHF_NOTE_NV_CUINFO"
        /*0018*/ 	.short	0x0002
        /*001a*/ 	.short	0x0064
        /*001c*/ 	.short	0x0082
	.zero		2


//--------------------- .nv.info                  --------------------------
	.section	.nv.info,"",@"SHT_CUDA_INFO"
	.align	4


	//----- nvinfo : EIATTR_REGCOUNT
	.align		4
        /*0000*/ 	.byte	0x04, 0x2f
        /*0002*/ 	.short	(.L_19 - .L_18)
	.align		4
.L_18:
        /*0004*/ 	.word	index@(_ZN7cutlass13device_kernelINS_4gemm6kernel13GemmUniversalIN4cute5tupleIJiiiiEEENS1_10collective13CollectiveMmaINS1_35MainloopSm100TmaUmmaWarpSpecializedILi3ELi2ELi4ENS5_IJNS4_1CILi1EEESB_SB_EEEEENS5_IJNSA_ILi128EEENSA_ILi64EEESE_EEENS_12float_e4m3_tENS5_IJlSB_lEEESH_SI_NS4_8TiledMMAINS4_8MMA_AtomIJNS4_10MMA_TraitsINS4_19SM100_MMA_F8F6F4_SSEJSH_SH_fSE_SF_NS4_17integral_constantINS4_4UMMA5MajorELSP_0EEESQ_NSN_INSO_7ScaleInELSR_0EEESS_EEEEEENS4_6LayoutISC_NS5_IJNSA_ILi0EEESW_SW_EEEEENS5_IJNS4_10UnderscoreESZ_SZ_EEEEENS4_13SM90_TMA_LOADENS4_14ComposedLayoutINS4_7SwizzleILi3ELi4ELi3EEENS4_18smem_ptr_flag_bitsILi8EEENSV_INS5_IJNSA_ILi8EEESE_EEENS5_IJSE_SB_EEEEEEEvNS4_8identityES12_S1C_vS1D_EENS_8epilogue10collective18CollectiveEpilogueINS1F_23Sm100TmaWarpSpecializedILi1ELi1ELi64ELb0ELb0EEEJSG_NS5_IJNSV_ISE_SB_EENSV_ISF_SB_EEEEESH_SI_SH_SI_NS1F_6fusion15FusionCallbacksIS1J_NS1N_17LinearCombinationISH_fSH_fLNS_15FloatRoundStyleE2EEESG_S1M_JEEENS4_5SM1004TMEM4LOAD26SM100_TMEM_LOAD_32dp32b64xES12_NS13_INS14_ILi2ELi4ELi3EEES17_NSV_INS5_IJS18_SF_EEENS5_IJSF_SB_EEEEEEENS4_39AutoVectorizingCopyWithAssumedAlignmentILi128EEENS4_14SM90_TMA_STOREES21_S23_S23_EEEvvEEEEvNT_6ParamsE)
        /*0008*/ 	.word	0x000000c2


	//----- nvinfo : EIATTR_FRAME_SIZE
	.align		4
.L_19:
        /*000c*/ 	.byte	0x04, 0x11
        /*000e*/ 	.short	(.L_21 - .L_20)
	.align		4
.L_20:
        /*0010*/ 	.word	index@($__internal_2_$__cuda_sm10x_tcgen05_guardrail_trap_unallocated_columns_being_dealloced)
        /*0014*/ 	.word	0x00000000


	//----- nvinfo : EIATTR_FRAME_SIZE
	.align		4
.L_21:
        /*0018*/ 	.byte	0x04, 0x11
        /*001a*/ 	.short	(.L_23 - .L_22)
	.align		4
.L_22:
        /*001c*/ 	.word	index@($__internal_1_$__cuda_sm10x_tcgen05_guardrail_trap_phase_invalid_during_alloc)
        /*0020*/ 	.word	0x00000000


	//----- nvinfo : EIATTR_FRAME_SIZE
	.align		4
.L_23:
        /*0024*/ 	.byte	0x04, 0x11
        /*0026*/ 	.short	(.L_25 - .L_24)
	.align		4
.L_24:
        /*0028*/ 	.word	index@($__internal_0_$__cuda_sm10x_tcgen05_guardrail_trap_col_being_dealloced_not_returned_by_alloc)
        /*002c*/ 	.word	0x00000000


	//----- nvinfo : EIATTR_FRAME_SIZE
	.align		4
.L_25:
        /*0030*/ 	.byte	0x04, 0x11
        /*0032*/ 	.short	(.L_27 - .L_26)
	.align		4
.L_26:
        /*0034*/ 	.word	index@(_ZN7cutlass13device_kernelINS_4gemm6kernel13GemmUniversalIN4cute5tupleIJiiiiEEENS1_10collective13CollectiveMmaINS1_35MainloopSm100TmaUmmaWarpSpecializedILi3ELi2ELi4ENS5_IJNS4_1CILi1EEESB_SB_EEEEENS5_IJNSA_ILi128EEENSA_ILi64EEESE_EEENS_12float_e4m3_tENS5_IJlSB_lEEESH_SI_NS4_8TiledMMAINS4_8MMA_AtomIJNS4_10MMA_TraitsINS4_19SM100_MMA_F8F6F4_SSEJSH_SH_fSE_SF_NS4_17integral_constantINS4_4UMMA5MajorELSP_0EEESQ_NSN_INSO_7ScaleInELSR_0EEESS_EEEEEENS4_6LayoutISC_NS5_IJNSA_ILi0EEESW_SW_EEEEENS5_IJNS4_10UnderscoreESZ_SZ_EEEEENS4_13SM90_TMA_LOADENS4_14ComposedLayoutINS4_7SwizzleILi3ELi4ELi3EEENS4_18smem_ptr_flag_bitsILi8EEENSV_INS5_IJNSA_ILi8EEESE_EEENS5_IJSE_SB_EEEEEEEvNS4_8identityES12_S1C_vS1D_EENS_8epilogue10collective18CollectiveEpilogueINS1F_23Sm100TmaWarpSpecializedILi1ELi1ELi64ELb0ELb0EEEJSG_NS5_IJNSV_ISE_SB_EENSV_ISF_SB_EEEEESH_SI_SH_SI_NS1F_6fusion15FusionCallbacksIS1J_NS1N_17LinearCombinationISH_fSH_fLNS_15FloatRoundStyleE2EEESG_S1M_JEEENS4_5SM1004TMEM4LOAD26SM100_TMEM_LOAD_32dp32b64xES12_NS13_INS14_ILi2ELi4ELi3EEES17_NSV_INS5_IJS18_SF_EEENS5_IJSF_SB_EEEEEEENS4_39AutoVectorizingCopyWithAssumedAlignmentILi128EEENS4_14SM90_TMA_STOREES21_S23_S23_EEEvvEEEEvNT_6ParamsE)
        /*0038*/ 	.word	0x00000000


	//----- nvinfo : EIATTR_MIN_STACK_SIZE
	.align		4
.L_27:
        /*003c*/ 	.byte	0x04, 0x12
        /*003e*/ 	.short	(.L_29 - .L_28)
	.align		4
.L_28:
        /*0040*/ 	.word	index@(_ZN7cutlass13device_kernelINS_4gemm6kernel13GemmUniversalIN4cute5tupleIJiiiiEEENS1_10collective13CollectiveMmaINS1_35MainloopSm100TmaUmmaWarpSpecializedILi3ELi2ELi4ENS5_IJNS4_1CILi1EEESB_SB_EEEEENS5_IJNSA_ILi128EEENSA_ILi64EEESE_EEENS_12float_e4m3_tENS5_IJlSB_lEEESH_SI_NS4_8TiledMMAINS4_8MMA_AtomIJNS4_10MMA_TraitsINS4_19SM100_MMA_F8F6F4_SSEJSH_SH_fSE_SF_NS4_17integral_constantINS4_4UMMA5MajorELSP_0EEESQ_NSN_INSO_7ScaleInELSR_0EEESS_EEEEEENS4_6LayoutISC_NS5_IJNSA_ILi0EEESW_SW_EEEEENS5_IJNS4_10UnderscoreESZ_SZ_EEEEENS4_13SM90_TMA_LOADENS4_14ComposedLayoutINS4_7SwizzleILi3ELi4ELi3EEENS4_18smem_ptr_flag_bitsILi8EEENSV_INS5_IJNSA_ILi8EEESE_EEENS5_IJSE_SB_EEEEEEEvNS4_8identityES12_S1C_vS1D_EENS_8epilogue10collective18CollectiveEpilogueINS1F_23Sm100TmaWarpSpecializedILi1ELi1ELi64ELb0ELb0EEEJSG_NS5_IJNSV_ISE_SB_EENSV_ISF_SB_EEEEESH_SI_SH_SI_NS1F_6fusion15FusionCallbacksIS1J_NS1N_17LinearCombinationISH_fSH_fLNS_15FloatRoundStyleE2EEESG_S1M_JEEENS4_5SM1004TMEM4LOAD26SM100_TMEM_LOAD_32dp32b64xES12_NS13_INS14_ILi2ELi4ELi3EEES17_NSV_INS5_IJS18_SF_EEENS5_IJSF_SB_EEEEEEENS4_39AutoVectorizingCopyWithAssumedAlignmentILi128EEENS4_14SM90_TMA_STOREES21_S23_S23_EEEvvEEEEvNT_6ParamsE)
        /*0044*/ 	.word	0x00000000
.L_29:


//--------------------- .nv.compat                --------------------------
	.section	.nv.compat,"",@"SHT_CUDA_COMPAT_INFO"
	.align	4
        /*0000*/ 	.byte	0x02, 0x09, 0x01, 0x00, 0x02, 0x02, 0x02, 0x00, 0x02, 0x05, 0x05, 0x00, 0x03, 0x07, 0x01, 0x01
        /*0010*/ 	.byte	0x02, 0x03, 0x01, 0x00, 0x02, 0x06, 0x01, 0x00, 0x04, 0x0b, 0x08, 0x00, 0x09, 0x00, 0x00, 0x00
        /*0020*/ 	.byte	0x00, 0x00, 0x00, 0x00


//--------------------- .nv.info._ZN7cutlass13device_kernelINS_4gemm6kernel13GemmUniversalIN4cute5tupleIJiiiiEEENS1_10collective13CollectiveMmaINS1_35MainloopSm100TmaUmmaWarpSpecializedILi3ELi2ELi4ENS5_IJNS4_1CILi1EEESB_SB_EEEEENS5_IJNSA_ILi128EEENSA_ILi64EEESE_EEENS_12float_e4m3_tENS5_IJlSB_lEEESH_SI_NS4_8TiledMMAINS4_8MMA_AtomIJNS4_10MMA_TraitsINS4_19SM100_MMA_F8F6F4_SSEJSH_SH_fSE_SF_NS4_17integral_constantINS4_4UMMA5MajorELSP_0EEESQ_NSN_INSO_7ScaleInELSR_0EEESS_EEEEEENS4_6LayoutISC_NS5_IJNSA_ILi0EEESW_SW_EEEEENS5_IJNS4_10UnderscoreESZ_SZ_EEEEENS4_13SM90_TMA_LOADENS4_14ComposedLayoutINS4_7SwizzleILi3ELi4ELi3EEENS4_18smem_ptr_flag_bitsILi8EEENSV_INS5_IJNSA_ILi8EEESE_EEENS5_IJSE_SB_EEEEEEEvNS4_8identityES12_S1C_vS1D_EENS_8epilogue10collective18CollectiveEpilogueINS1F_23Sm100TmaWarpSpecializedILi1ELi1ELi64ELb0ELb0EEEJSG_NS5_IJNSV_ISE_SB_EENSV_ISF_SB_EEEEESH_SI_SH_SI_NS1F_6fusion15FusionCallbacksIS1J_NS1N_17LinearCombinationISH_fSH_fLNS_15FloatRoundStyleE2EEESG_S1M_JEEENS4_5SM1004TMEM4LOAD26SM100_TMEM_LOAD_32dp32b64xES12_NS13_INS14_ILi2ELi4ELi3EEES17_NSV_INS5_IJS18_SF_EEENS5_IJSF_SB_EEEEEEENS4_39AutoVectorizingCopyWithAssumedAlignmentILi128EEENS4_14SM90_TMA_STOREES21_S23_S23_EEEvvEEEEvNT_6ParamsE --------------------------
	.section	.nv.info._ZN7cutlass13device_kernelINS_4gemm6kernel13GemmUniversalIN4cute5tupleIJiiiiEEENS1_10collective13CollectiveMmaINS1_35MainloopSm100TmaUmmaWarpSpecializedILi3ELi2ELi4ENS5_IJNS4_1CILi1EEESB_SB_EEEEENS5_IJNSA_ILi128EEENSA_ILi64EEESE_EEENS_12float_e4m3_tENS5_IJlSB_lEEESH_SI_NS4_8TiledMMAINS4_8MMA_AtomIJNS4_10MMA_TraitsINS4_19SM100_MMA_F8F6F4_SSEJSH_SH_fSE_SF_NS4_17integral_constantINS4_4UMMA5MajorELSP_0EEESQ_NSN_INSO_7ScaleInELSR_0EEESS_EEEEEENS4_6LayoutISC_NS5_IJNSA_ILi0EEESW_SW_EEEEENS5_IJNS4_10UnderscoreESZ_SZ_EEEEENS4_13SM90_TMA_LOADENS4_14ComposedLayoutINS4_7SwizzleILi3ELi4ELi3EEENS4_18smem_ptr_flag_bitsILi8EEENSV_INS5_IJNSA_ILi8EEESE_EEENS5_IJSE_SB_EEEEEEEvNS4_8identityES12_S1C_vS1D_EENS_8epilogue10collective18CollectiveEpilogueINS1F_23Sm100TmaWarpSpecializedILi1ELi1ELi64ELb0ELb0EEEJSG_NS5_IJNSV_ISE_SB_EENSV_ISF_SB_EEEEESH_SI_SH_SI_NS1F_6fusion15FusionCallbacksIS1J_NS1N_17LinearCombinationISH_fSH_fLNS_15FloatRoundStyleE2EEESG_S1M_JEEENS4_5SM1004TMEM4LOAD26SM100_TMEM_LOAD_32dp32b64xES12_NS13_INS14_ILi2ELi4ELi3EEES17_NSV_INS5_IJS18_SF_EEENS5_IJSF_SB_EEEEEEENS4_39AutoVectorizingCopyWithAssumedAlignmentILi128EEENS4_14SM90_TMA_STOREES21_S23_S23_EEEvvEEEEvNT_6ParamsE,"",@"SHT_CUDA_INFO"
	.sectionflags	@""
	.align	4


	//----- nvinfo : EIATTR_CUDA_API_VERSION
	.align		4
        /*0000*/ 	.byte	0x04, 0x37
        /*0002*/ 	.short	(.L_31 - .L_30)
.L_30:
        /*0004*/ 	.word	0x00000082


	//----- nvinfo : EIATTR_KPARAM_INFO
	.align		4
.L_31:
        /*0008*/ 	.byte	0x04, 0x17
        /*000a*/ 	.short	(.L_33 - .L_32)
.L_32:
        /*000c*/ 	.word	0x00000000
        /*0010*/ 	.short	0x0000
        /*0012*/ 	.short	0x0000
        /*0014*/ 	.byte	0x00, 0xf0, 0x01, 0x20


	//----- nvinfo : EIATTR_AT_ENTRY_FRAGMENTS
	.align		4
.L_33:
        /*0018*/ 	.byte	0x04, 0x4f
        /*001a*/ 	.short	(.L_35 - .L_34)


	//   ....[0]....
.L_34:
        /*001c*/ 	.word	0x00000006


	//----- nvinfo : EIATTR_RESERVED_SMEM_USED
	.align		4
.L_35:
        /*0020*/ 	.byte	0x01, 0x41
	.zero		2


	//----- nvinfo : EIATTR_SPARSE_MMA_MASK
	.align		4
        /*0024*/ 	.byte	0x03, 0x50
        /*0026*/ 	.short	0x0000


	//----- nvinfo : EIATTR_TCGEN05_1CTA_USED
	.align		4
        /*0028*/ 	.byte	0x01, 0x51
	.zero		2


	//----- nvinfo : EIATTR_MAXREG_COUNT
	.align		4
        /*002c*/ 	.byte	0x03, 0x1b
        /*002e*/ 	.short	0x00ff


	//----- nvinfo : EIATTR_NUM_BARRIERS
	.align		4
        /*0030*/ 	.byte	0x02, 0x4c
        /*0032*/ 	.byte	0x07
	.zero		1


	//----- nvinfo : EIATTR_EXTERNS
	.align		4
        /*0034*/ 	.byte	0x04, 0x0f
        /*0036*/ 	.short	(.L_37 - .L_36)


	//   ....[0]....
	.align		4
.L_36:
        /*0038*/ 	.word	index@(__assertfail)


	//----- nvinfo : EIATTR_MERCURY_ISA_VERSION
	.align		4
.L_37:
        /*003c*/ 	.byte	0x03, 0x5f
        /*003e*/ 	.short	0x0101


	//----- nvinfo : EIATTR_INT_WARP_WIDE_INSTR_OFFSETS
	.align		4
        /*0040*/ 	.byte	0x04, 0x31
        /*0042*/ 	.short	(.L_39 - .L_38)


	//   ....[0]....
.L_38:
        /*0044*/ 	.word	0x00001d60


	//   ....[1]....
        /*0048*/ 	.word	0x00003720


	//   ....[2]....
        /*004c*/ 	.word	0x00003740


	//   ....[3]....
        /*0050*/ 	.word	0x00003770


	//   ....[4]....
        /*0054*/ 	.word	0x00004180


	//   ....[5]....
        /*0058*/ 	.word	0x00004270


	//----- nvinfo : EIATTR_COOP_GROUP_MASK_REGIDS
	.align		4
.L_39:
        /*005c*/ 	.byte	0x04, 0x29
        /*005e*/ 	.short	(.L_41 - .L_40)


	//   ....[0]....
.L_40:
        /*0060*/ 	.word	0xffffffff


	//   ....[1]....
        /*0064*/ 	.word	0xffffffff


	//   ....[2]....
        /*0068*/ 	.word	0xffffffff


	//   ....[3]....
        /*006c*/ 	.word	0xffffffff


	//   ....[4]....
        /*0070*/ 	.word	0xffffffff


	//   ....[5]....
        /*0074*/ 	.word	0xffffffff


	//   ....[6]....
        /*0078*/ 	.word	0xffffffff


	//   ....[7]....
        /*007c*/ 	.word	0xffffffff


	//   ....[8]....
        /*0080*/ 	.word	0xffffffff


	//   ....[9]....
        /*0084*/ 	.word	0xffffffff


	//   ....[10]....
        /*0088*/ 	.word	0xffffffff


	//   ....[11]....
        /*008c*/ 	.word	0xffffffff


	//   ....[12]....
        /*0090*/ 	.word	0xffffffff


	//----- nvinfo : EIATTR_COOP_GROUP_INSTR_OFFSETS
	.align		4
.L_41:
        /*0094*/ 	.byte	0x04, 0x28
        /*0096*/ 	.short	(.L_43 - .L_42)


	//   ....[0]....
.L_42:
        /*0098*/ 	.word	0x00000090


	//   ....[1]....
        /*009c*/ 	.word	0x000004d0


	//   ....[2]....
        /*00a0*/ 	.word	0x00000620


	//   ....[3]....
        /*00a4*/ 	.word	0x00000760


	//   ....[4]....
        /*00a8*/ 	.word	0x00000860


	//   ....[5]....
        /*00ac*/ 	.word	0x000009d0


	//   ....[6]....
        /*00b0*/ 	.word	0x00000b70


	//   ....[7]....
        /*00b4*/ 	.word	0x00001c40


	//   ....[8]....
        /*00b8*/ 	.word	0x00002990


	//   ....[9]....
        /*00bc*/ 	.word	0x00002ba0


	//   ....[10]....
        /*00c0*/ 	.word	0x00002bd0


	//   ....[11]....
        /*00c4*/ 	.word	0x00003600


	//   ....[12]....
        /*00c8*/ 	.word	0x00003830


	//----- nvinfo : EIATTR_VRC_CTA_INIT_COUNT
	.align		4
.L_43:
        /*00cc*/ 	.byte	0x02, 0x4a
        /*00ce*/ 	.byte	0x80
	.zero		1


	//----- nvinfo : EIATTR_SYSCALL_OFFSETS
	.align		4
        /*00d0*/ 	.byte	0x04, 0x46
        /*00d2*/ 	.short	(.L_45 - .L_44)


	//   ....[0]....
.L_44:
        /*00d4*/ 	.word	0x00004c60


	//   ....[1]....
        /*00d8*/ 	.word	0x00004da0


	//   ....[2]....
        /*00dc*/ 	.word	0x00005540


	//----- nvinfo : EIATTR_MBARRIER_INSTR_OFFSETS
	.align		4
.L_45:
        /*00e0*/ 	.byte	0x04, 0x39
        /*00e2*/ 	.short	(.L_47 - .L_46)


	//   ....[0]....
.L_46:
        /*00e4*/ 	.word	0x000005b0
        /*00e8*/ 	.word	0x000000ff
        /*00ec*/ 	.word	0x00000000
        /*00f0*/ 	.short	0x0100
        /*00f2*/ 	.byte	0x05
	.zero		1


	//   ....[1]....
        /*00f4*/ 	.word	0x000005c0
        /*00f8*/ 	.word	0x000000ff
        /*00fc*/ 	.word	0x00000018
        /*0100*/ 	.short	0x0100
        /*0102*/ 	.byte	0x05
	.zero		1


	//   ....[2]....
        /*0104*/ 	.word	0x000005d0
        /*0108*/ 	.word	0x000000ff
        /*010c*/ 	.word	0x00000008
        /*0110*/ 	.short	0x0100
        /*0112*/ 	.byte	0x05
	.zero		1


	//   ....[3]....
        /*0114*/ 	.word	0x000005e0
        /*0118*/ 	.word	0x000000ff
        /*011c*/ 	.word	0x00000020
        /*0120*/ 	.short	0x0100
        /*0122*/ 	.byte	0x05
	.zero		1


	//   ....[4]....
        /*0124*/ 	.word	0x000005f0
        /*0128*/ 	.word	0x000000ff
        /*012c*/ 	.word	0x00000010
        /*0130*/ 	.short	0x0100
        /*0132*/ 	.byte	0x05
	.zero		1


	//   ....[5]....
        /*0134*/ 	.word	0x00000600
        /*0138*/ 	.word	0x000000ff
        /*013c*/ 	.word	0x00000028
        /*0140*/ 	.short	0x0100
        /*0142*/ 	.byte	0x05
	.zero		1


	//   ....[6]....
        /*0144*/ 	.word	0x00000730
        /*0148*/ 	.word	0x000000ff
        /*014c*/ 	.word	0x00000030
        /*0150*/ 	.short	0x0100
        /*0152*/ 	.byte	0x06
	.zero		1


	//   ....[7]....
        /*0154*/ 	.word	0x00000740
        /*0158*/ 	.word	0x000000ff
        /*015c*/ 	.word	0x00000038
        /*0160*/ 	.short	0x0100
        /*0162*/ 	.byte	0x06
	.zero		1


	//   ....[8]....
        /*0164*/ 	.word	0x00000830
        /*0168*/ 	.word	0x000000ff
        /*016c*/ 	.word	0x00000040
        /*0170*/ 	.short	0x0100
        /*0172*/ 	.byte	0x05
	.zero		1


	//   ....[9]....
        /*0174*/ 	.word	0x00000840
        /*0178*/ 	.word	0x000000ff
        /*017c*/ 	.word	0x00000048
        /*0180*/ 	.short	0x0100
        /*0182*/ 	.byte	0x05
	.zero		1


	//   ....[10]....
        /*0184*/ 	.word	0x00000980
        /*0188*/ 	.word	0x000000ff
        /*018c*/ 	.word	0x00000050
        /*0190*/ 	.short	0x0100
        /*0192*/ 	.byte	0x05
	.zero		1


	//   ....[11]....
        /*0194*/ 	.word	0x00000990
        /*0198*/ 	.word	0x000000ff
        /*019c*/ 	.word	0x00000060
        /*01a0*/ 	.short	0x0100
        /*01a2*/ 	.byte	0x05
	.zero		1


	//   ....[12]....
        /*01a4*/ 	.word	0x000009a0
        /*01a8*/ 	.word	0x000000ff
        /*01ac*/ 	.word	0x00000058
        /*01b0*/ 	.short	0x0100
        /*01b2*/ 	.byte	0x05
	.zero		1


	//   ....[13]....
        /*01b4*/ 	.word	0x000009b0
        /*01b8*/ 	.word	0x000000ff
        /*01bc*/ 	.word	0x00000068
        /*01c0*/ 	.short	0x0100
        /*01c2*/ 	.byte	0x05
	.zero		1


	//   ....[14]....
        /*01c4*/ 	.word	0x00000ae0
        /*01c8*/ 	.word	0x000000ff
        /*01cc*/ 	.word	0x00000070
        /*01d0*/ 	.short	0x0100
        /*01d2*/ 	.byte	0x06
	.zero		1


	//   ....[15]....
        /*01d4*/ 	.word	0x00000af0
        /*01d8*/ 	.word	0x000000ff
        /*01dc*/ 	.word	0x00000090
        /*01e0*/ 	.short	0x0100
        /*01e2*/ 	.byte	0x06
	.zero		1


	//   ....[16]....
        /*01e4*/ 	.word	0x00000b00
        /*01e8*/ 	.word	0x000000ff
        /*01ec*/ 	.word	0x00000078
        /*01f0*/ 	.short	0x0100
        /*01f2*/ 	.byte	0x06
	.zero		1


	//   ....[17]....
        /*01f4*/ 	.word	0x00000b10
        /*01f8*/ 	.word	0x000000ff
        /*01fc*/ 	.word	0x00000098
        /*0200*/ 	.short	0x0100
        /*0202*/ 	.byte	0x06
	.zero		1


	//   ....[18]....
        /*0204*/ 	.word	0x00000b20
        /*0208*/ 	.word	0x000000ff
        /*020c*/ 	.word	0x00000080
        /*0210*/ 	.short	0x0100
        /*0212*/ 	.byte	0x06
	.zero		1


	//   ....[19]....
        /*0214*/ 	.word	0x00000b30
        /*0218*/ 	.word	0x000000ff
        /*021c*/ 	.word	0x000000a0
        /*0220*/ 	.short	0x0100
        /*0222*/ 	.byte	0x06
	.zero		1


	//   ....[20]....
        /*0224*/ 	.word	0x00000b40
        /*0228*/ 	.word	0x000000ff
        /*022c*/ 	.word	0x00000088
        /*0230*/ 	.short	0x0100
        /*0232*/ 	.byte	0x06
	.zero		1


	//   ....[21]....
        /*0234*/ 	.word	0x00000b50
        /*0238*/ 	.word	0x000000ff
        /*023c*/ 	.word	0x000000a8
        /*0240*/ 	.short	0x0100
        /*0242*/ 	.byte	0x06
	.zero		1


	//   ....[22]....
        /*0244*/ 	.word	0x00000c40
        /*0248*/ 	.word	0x000000ff
        /*024c*/ 	.word	0x000000b0
        /*0250*/ 	.short	0x0100
        /*0252*/ 	.byte	0x05
	.zero		1


	//   ....[23]....
        /*0254*/ 	.word	0x00000c50
        /*0258*/ 	.word	0x000000ff
        /*025c*/ 	.word	0x000000c0
        /*0260*/ 	.short	0x0100
        /*0262*/ 	.byte	0x05
	.zero		1


	//   ....[24]....
        /*0264*/ 	.word	0x00000c60
        /*0268*/ 	.word	0x000000ff
        /*026c*/ 	.word	0x000000b8
        /*0270*/ 	.short	0x0100
        /*0272*/ 	.byte	0x05
	.zero		1


	//   ....[25]....
        /*0274*/ 	.word	0x00000c70
        /*0278*/ 	.word	0x000000ff
        /*027c*/ 	.word	0x000000c8
        /*0280*/ 	.short	0x0100
        /*0282*/ 	.byte	0x05
	.zero		1


	//   ....[26]....
        /*0284*/ 	.word	0x00001540
        /*0288*/ 	.word	0x00000003
        /*028c*/ 	.word	0x000000c0
        /*0290*/ 	.short	0x010a
        /*0292*/ 	.byte	0xff
	.zero		1


	//   ....[27]....
        /*0294*/ 	.word	0x00001570
        /*0298*/ 	.word	0x00000003
        /*029c*/ 	.word	0x000000b0
        /*02a0*/ 	.short	0x0101
        /*02a2*/ 	.byte	0xff
	.zero		1


	//   ....[28]....
        /*02a4*/ 	.word	0x00001640
        /*02a8*/ 	.word	0x000000ff
        /*02ac*/ 	.word	0x00000018
        /*02b0*/ 	.short	0x010a
        /*02b2*/ 	.byte	0x08
	.zero		1


	//   ....[29]....
        /*02b4*/ 	.word	0x000016e0
        /*02b8*/ 	.word	0x000000ff
        /*02bc*/ 	.word	0x00000018
        /*02c0*/ 	.short	0x010a
        /*02c2*/ 	.byte	0x21
	.zero		1


	//   ....[30]....
        /*02c4*/ 	.word	0x00001830
        /*02c8*/ 	.word	0x000000ff
        /*02cc*/ 	.word	0x00000018
        /*02d0*/ 	.short	0x010a
        /*02d2*/ 	.byte	0x08
	.zero		1


	//   ....[31]....
        /*02d4*/ 	.word	0x00001940
        /*02d8*/ 	.word	0x000000ff
        /*02dc*/ 	.word	0x00000048
        /*02e0*/ 	.short	0x0101
        /*02e2*/ 	.byte	0x04
	.zero		1


	//   ....[32]....
        /*02e4*/ 	.word	0x00001960
        /*02e8*/ 	.word	0x000000ff
        /*02ec*/ 	.word	0x00000018
        /*02f0*/ 	.short	0x010a
        /*02f2*/ 	.byte	0x08
	.zero		1


	//   ....[33]....
        /*02f4*/ 	.word	0x000019e0
        /*02f8*/ 	.word	0x000000ff
        /*02fc*/ 	.word	0x00000018
        /*0300*/ 	.short	0x010a
        /*0302*/ 	.byte	0x11
	.zero		1


	//   ....[34]....
        /*0304*/ 	.word	0x00001b30
        /*0308*/ 	.word	0x000000ff
        /*030c*/ 	.word	0x00000018
        /*0310*/ 	.short	0x010a
        /*0312*/ 	.byte	0x08
	.zero		1


	//   ....[35]....
        /*0314*/ 	.word	0x00001c70
        /*0318*/ 	.word	0x00000002
        /*031c*/ 	.word	0x00000050
        /*0320*/ 	.short	0x010a
        /*0322*/ 	.byte	0xff
	.zero		1


	//   ....[36]....
        /*0324*/ 	.word	0x00001d30
        /*0328*/ 	.word	0x00000002
        /*032c*/ 	.word	0x00000000
        /*0330*/ 	.short	0x0101
        /*0332*/ 	.byte	0xff
	.zero		1


	//   ....[37]....
        /*0334*/ 	.word	0x00002290
        /*0338*/ 	.word	0x000000ff
        /*033c*/ 	.word	0x00000000
        /*0340*/ 	.short	0x010a
        /*0342*/ 	.byte	0x05
	.zero		1


	//   ....[38]....
        /*0344*/ 	.word	0x00002320
        /*0348*/ 	.word	0x000000ff
        /*034c*/ 	.word	0x00000000
        /*0350*/ 	.short	0x010a
        /*0352*/ 	.byte	0x05
	.zero		1


	//   ....[39]....
        /*0354*/ 	.word	0x000023c0
        /*0358*/ 	.word	0x00000000
        /*035c*/ 	.word	0x00000000
        /*0360*/ 	.short	0x010a
        /*0362*/ 	.byte	0xff
	.zero		1


	//   ....[40]....
        /*0364*/ 	.word	0x000024e0
        /*0368*/ 	.word	0x00000000
        /*036c*/ 	.word	0x000000b0
        /*0370*/ 	.short	0x010a
        /*0372*/ 	.byte	0xff
	.zero		1


	//   ....[41]....
        /*0374*/ 	.word	0x00002540
        /*0378*/ 	.word	0x00000004
        /*037c*/ 	.word	0x00000000
        /*0380*/ 	.short	0x0101
        /*0382*/ 	.byte	0xff
	.zero		1


	//   ....[42]....
        /*0384*/ 	.word	0x00002560
        /*0388*/ 	.word	0x000000ff
        /*038c*/ 	.word	0x00000060
        /*0390*/ 	.short	0x010a
        /*0392*/ 	.byte	0x05
	.zero		1


	//   ....[43]....
        /*0394*/ 	.word	0x00002680
        /*0398*/ 	.word	0x00000000
        /*039c*/ 	.word	0x00000050
        /*03a0*/ 	.short	0x010a
        /*03a2*/ 	.byte	0xff
	.zero		1


	//   ....[44]....
        /*03a4*/ 	.word	0x00002790
        /*03a8*/ 	.word	0x00000000
        /*03ac*/ 	.word	0x00000000
        /*03b0*/ 	.short	0x0101
        /*03b2*/ 	.byte	0xff
	.zero		1


	//   ....[45]....
        /*03b4*/ 	.word	0x00002820
        /*03b8*/ 	.word	0x000000ff
        /*03bc*/ 	.word	0x00000060
        /*03c0*/ 	.short	0x0106
        /*03c2*/ 	.byte	0x05
	.zero		1


	//   ....[46]....
        /*03c4*/ 	.word	0x00002840
        /*03c8*/ 	.word	0x000000ff
        /*03cc*/ 	.word	0x00000060
        /*03d0*/ 	.short	0x010a
        /*03d2*/ 	.byte	0x05
	.zero		1


	//   ....[47]....
        /*03d4*/ 	.word	0x000028d0
        /*03d8*/ 	.word	0x000000ff
        /*03dc*/ 	.word	0x00000060
        /*03e0*/ 	.short	0x0106
        /*03e2*/ 	.byte	0x04
	.zero		1


	//   ....[48]....
        /*03e4*/ 	.word	0x00002910
        /*03e8*/ 	.word	0x00000000
        /*03ec*/ 	.word	0x00000060
        /*03f0*/ 	.short	0x010a
        /*03f2*/ 	.byte	0xff
	.zero		1


	//   ....[49]....
        /*03f4*/ 	.word	0x00002e50
        /*03f8*/ 	.word	0x00000000
        /*03fc*/ 	.word	0x00000050
        /*0400*/ 	.short	0x010a
        /*0402*/ 	.byte	0xff
	.zero		1


	//   ....[50]....
        /*0404*/ 	.word	0x00002f60
        /*0408*/ 	.word	0x00000003
        /*040c*/ 	.word	0x00000000
        /*0410*/ 	.short	0x0101
        /*0412*/ 	.byte	0xff
	.zero		1


	//   ....[51]....
        /*0414*/ 	.word	0x00002f70
        /*0418*/ 	.word	0x000000ff
        /*041c*/ 	.word	0x00000000
        /*0420*/ 	.short	0x010a
        /*0422*/ 	.byte	0x06
	.zero		1


	//   ....[52]....
        /*0424*/ 	.word	0x00002f90
        /*0428*/ 	.word	0x000000ff
        /*042c*/ 	.word	0x00000090
        /*0430*/ 	.short	0x010a
        /*0432*/ 	.byte	0x07
	.zero		1


	//   ....[53]....
        /*0434*/ 	.word	0x00003060
        /*0438*/ 	.word	0x000000ff
        /*043c*/ 	.word	0x00000000
        /*0440*/ 	.short	0x010a
        /*0442*/ 	.byte	0x06
	.zero		1


	//   ....[54]....
        /*0444*/ 	.word	0x00003190
        /*0448*/ 	.word	0x000000ff
        /*044c*/ 	.word	0x00000000
        /*0450*/ 	.short	0x010a
        /*0452*/ 	.byte	0x1a
	.zero		1


	//   ....[55]....
        /*0454*/ 	.word	0x00003430
        /*0458*/ 	.word	0x000000ff
        /*045c*/ 	.word	0x00000000
        /*0460*/ 	.short	0x010a
        /*0462*/ 	.byte	0x06
	.zero		1


	//   ....[56]....
        /*0464*/ 	.word	0x000034c0
        /*0468*/ 	.word	0x000000ff
        /*046c*/ 	.word	0x00000000
        /*0470*/ 	.short	0x010a
        /*0472*/ 	.byte	0x06
	.zero		1


	//   ....[57]....
        /*0474*/ 	.word	0x00003550
        /*0478*/ 	.word	0x000000ff
        /*047c*/ 	.word	0x00000000
        /*0480*/ 	.short	0x010a
        /*0482*/ 	.byte	0x06
	.zero		1


	//   ....[58]....
        /*0484*/ 	.word	0x000035e0
        /*0488*/ 	.word	0x000000ff
        /*048c*/ 	.word	0x00000000
        /*0490*/ 	.short	0x010a
        /*0492*/ 	.byte	0x07
	.zero		1


	//   ....[59]....
        /*0494*/ 	.word	0x00003a20
        /*0498*/ 	.word	0x00000000
        /*049c*/ 	.word	0x00000050
        /*04a0*/ 	.short	0x010a
        /*04a2*/ 	.byte	0xff
	.zero		1


	//   ....[60]....
        /*04a4*/ 	.word	0x00003b10
        /*04a8*/ 	.word	0x00000000
        /*04ac*/ 	.word	0x00000000
        /*04b0*/ 	.short	0x0101
        /*04b2*/ 	.byte	0xff
	.zero		1


	//   ....[61]....
        /*04b4*/ 	.word	0x00003e30
        /*04b8*/ 	.word	0x000000ff
        /*04bc*/ 	.word	0x00000048
        /*04c0*/ 	.short	0x010a
        /*04c2*/ 	.byte	0x06
	.zero		1


	//   ....[62]....
        /*04c4*/ 	.word	0x00003fb0
        /*04c8*/ 	.word	0x000000ff
        /*04cc*/ 	.word	0x00000038
        /*04d0*/ 	.short	0x010a
        /*04d2*/ 	.byte	0x06
	.zero		1


	//   ....[63]....
        /*04d4*/ 	.word	0x000042e0
        /*04d8*/ 	.word	0x000000ff
        /*04dc*/ 	.word	0x00000030
        /*04e0*/ 	.short	0x010b
        /*04e2*/ 	.byte	0x06
	.zero		1


	//   ....[64]....
        /*04e4*/ 	.word	0x00004300
        /*04e8*/ 	.word	0x000000ff
        /*04ec*/ 	.word	0x00000000
        /*04f0*/ 	.short	0x0101
        /*04f2*/ 	.byte	0x25
	.zero		1


	//   ....[65]....
        /*04f4*/ 	.word	0x00004340
        /*04f8*/ 	.word	0x00000000
        /*04fc*/ 	.word	0x00000038
        /*0500*/ 	.short	0x010a
        /*0502*/ 	.byte	0xff
	.zero		1


	//   ....[66]....
        /*0504*/ 	.word	0x00004670
        /*0508*/ 	.word	0x00000000
        /*050c*/ 	.word	0x00000050
        /*0510*/ 	.short	0x010a
        /*0512*/ 	.byte	0xff
	.zero		1


	//   ....[67]....
        /*0514*/ 	.word	0x00004780
        /*0518*/ 	.word	0x00000000
        /*051c*/ 	.word	0x00000000
        /*0520*/ 	.short	0x0101
        /*0522*/ 	.byte	0xff
	.zero		1


	//   ....[68]....
        /*0524*/ 	.word	0x00005120
        /*0528*/ 	.word	0x000000ff
        /*052c*/ 	.word	0x00000030
        /*0530*/ 	.short	0x010a
        /*0532*/ 	.byte	0x2b
	.zero		1


	//   ....[69]....
        /*0534*/ 	.word	0x00005130
        /*0538*/ 	.word	0x0000009c
        /*053c*/ 	.word	0x00000070
        /*0540*/ 	.short	0x010a
        /*0542*/ 	.byte	0xff
	.zero		1


	//   ....[70]....
        /*0544*/ 	.word	0x000052c0
        /*0548*/ 	.word	0x000000ff
        /*054c*/ 	.word	0x00000030
        /*0550*/ 	.short	0x010a
        /*0552*/ 	.byte	0x2b
	.zero		1


	//   ....[71]....
        /*0554*/ 	.word	0x000053c0
        /*0558*/ 	.word	0x000000ff
        /*055c*/ 	.word	0x00000000
        /*0560*/ 	.short	0x0101
        /*0562*/ 	.byte	0x04
	.zero		1


	//   ....[72]....
        /*0564*/ 	.word	0x00005420
        /*0568*/ 	.word	0x0000009c
        /*056c*/ 	.word	0x00000070
        /*0570*/ 	.short	0x010a
        /*0572*/ 	.byte	0xff
	.zero		1


	//   ....[73]....
        /*0574*/ 	.word	0x000057e0
        /*0578*/ 	.word	0x000000ff
        /*057c*/ 	.word	0x00000000
        /*0580*/ 	.short	0x0101
        /*0582*/ 	.byte	0x05
	.zero		1


	//   ....[74]....
        /*0584*/ 	.word	0x00006890
        /*0588*/ 	.word	0x00000003
        /*058c*/ 	.word	0x000000c0
        /*0590*/ 	.short	0x010a
        /*0592*/ 	.byte	0xff
	.zero		1


	//   ....[75]....
        /*0594*/ 	.word	0x000068f0
        /*0598*/ 	.word	0x00000002
        /*059c*/ 	.word	0x00000018
        /*05a0*/ 	.short	0x010a
        /*05a2*/ 	.byte	0xff
	.zero		1


	//   ....[76]....
        /*05a4*/ 	.word	0x00006950
        /*05a8*/ 	.word	0x00000002
        /*05ac*/ 	.word	0x00000018
        /*05b0*/ 	.short	0x010a
        /*05b2*/ 	.byte	0xff
	.zero		1


	//   ....[77]....
        /*05b4*/ 	.word	0x000069a0
        /*05b8*/ 	.word	0x00000002
        /*05bc*/ 	.word	0x00000050
        /*05c0*/ 	.short	0x010a
        /*05c2*/ 	.byte	0xff
	.zero		1


	//   ....[78]....
        /*05c4*/ 	.word	0x00006a00
        /*05c8*/ 	.word	0x00000000
        /*05cc*/ 	.word	0x00000000
        /*05d0*/ 	.short	0x010a
        /*05d2*/ 	.byte	0xff
	.zero		1


	//   ....[79]....
        /*05d4*/ 	.word	0x00006a60
        /*05d8*/ 	.word	0x00000000
        /*05dc*/ 	.word	0x00000000
        /*05e0*/ 	.short	0x010a
        /*05e2*/ 	.byte	0xff
	.zero		1


	//   ....[80]....
        /*05e4*/ 	.word	0x00006ab0
        /*05e8*/ 	.word	0x00000000
        /*05ec*/ 	.word	0x000000b0
        /*05f0*/ 	.short	0x010a
        /*05f2*/ 	.byte	0xff
	.zero		1


	//   ....[81]....
        /*05f4*/ 	.word	0x00006b10
        /*05f8*/ 	.word	0x00000000
        /*05fc*/ 	.word	0x00000060
        /*0600*/ 	.short	0x010a
        /*0602*/ 	.byte	0xff
	.zero		1


	//   ....[82]....
        /*0604*/ 	.word	0x00006b60
        /*0608*/ 	.word	0x00000000
        /*060c*/ 	.word	0x00000050
        /*0610*/ 	.short	0x010a
        /*0612*/ 	.byte	0xff
	.zero		1


	//   ....[83]....
        /*0614*/ 	.word	0x00006bc0
        /*0618*/ 	.word	0x00000000
        /*061c*/ 	.word	0x00000060
        /*0620*/ 	.short	0x010a
        /*0622*/ 	.byte	0xff
	.zero		1


	//   ....[84]....
        /*0624*/ 	.word	0x00006c10
        /*0628*/ 	.word	0x00000000
        /*062c*/ 	.word	0x00000050
        /*0630*/ 	.short	0x010a
        /*0632*/ 	.byte	0xff
	.zero		1


	//   ....[85]....
        /*0634*/ 	.word	0x00006c70
        /*0638*/ 	.word	0x00000003
        /*063c*/ 	.word	0x00000090
        /*0640*/ 	.short	0x010a
        /*0642*/ 	.byte	0xff
	.zero		1


	//   ....[86]....
        /*0644*/ 	.word	0x00006cd0
        /*0648*/ 	.word	0x00000000
        /*064c*/ 	.word	0x00000000
        /*0650*/ 	.short	0x010a
        /*0652*/ 	.byte	0xff
	.zero		1


	//   ....[87]....
        /*0654*/ 	.word	0x00006d30
        /*0658*/ 	.word	0x00000000
        /*065c*/ 	.word	0x00000000
        /*0660*/ 	.short	0x010a
        /*0662*/ 	.byte	0xff
	.zero		1


	//   ....[88]....
        /*0664*/ 	.word	0x00006d90
        /*0668*/ 	.word	0x00000000
        /*066c*/ 	.word	0x00000000
        /*0670*/ 	.short	0x010a
        /*0672*/ 	.byte	0xff
	.zero		1


	//   ....[89]....
        /*0674*/ 	.word	0x00006df0
        /*0678*/ 	.word	0x00000000
        /*067c*/ 	.word	0x00000000
        /*0680*/ 	.short	0x010a
        /*0682*/ 	.byte	0xff
	.zero		1


	//   ....[90]....
        /*0684*/ 	.word	0x00006e50
        /*0688*/ 	.word	0x00000000
        /*068c*/ 	.word	0x00000000
        /*0690*/ 	.short	0x010a
        /*0692*/ 	.byte	0xff
	.zero		1


	//   ....[91]....
        /*0694*/ 	.word	0x00006ea0
        /*0698*/ 	.word	0x00000000
        /*069c*/ 	.word	0x00000050
        /*06a0*/ 	.short	0x010a
        /*06a2*/ 	.byte	0xff
	.zero		1


	//   ....[92]....
        /*06a4*/ 	.word	0x00006f00
        /*06a8*/ 	.word	0x00000000
        /*06ac*/ 	.word	0x00000048
        /*06b0*/ 	.short	0x010a
        /*06b2*/ 	.byte	0xff
	.zero		1


	//   ....[93]....
        /*06b4*/ 	.word	0x00006f60
        /*06b8*/ 	.word	0x00000003
        /*06bc*/ 	.word	0x00000038
        /*06c0*/ 	.short	0x010a
        /*06c2*/ 	.byte	0xff
	.zero		1


	//   ....[94]....
        /*06c4*/ 	.word	0x00006fb0
        /*06c8*/ 	.word	0x00000000
        /*06cc*/ 	.word	0x00000050
        /*06d0*/ 	.short	0x010a
        /*06d2*/ 	.byte	0xff
	.zero		1


	//   ....[95]....
        /*06d4*/ 	.word	0x00007010
        /*06d8*/ 	.word	0x00000000
        /*06dc*/ 	.word	0x00000030
        /*06e0*/ 	.short	0x010a
        /*06e2*/ 	.byte	0xff
	.zero		1


	//   ....[96]....
        /*06e4*/ 	.word	0x00007060
        /*06e8*/ 	.word	0x0000009c
        /*06ec*/ 	.word	0x00000070
        /*06f0*/ 	.short	0x010a
        /*06f2*/ 	.byte	0xff
	.zero		1


	//----- nvinfo : EIATTR_NUM_MBARRIERS
	.align		4
.L_47:
        /*06f4*/ 	.byte	0x03, 0x38
        /*06f6*/ 	.short	0x001a


	//----- nvinfo : EIATTR_EXIT_INSTR_OFFSETS
	.align		4
        /*06f8*/ 	.byte	0x04, 0x1c
        /*06fa*/ 	.short	(.L_49 - .L_48)


	//   ....[0]....
.L_48:
        /*06fc*/ 	.word	0x000023f0


	//   ....[1]....
        /*0700*/ 	.word	0x000028e0


	//   ....[2]....
        /*0704*/ 	.word	0x00002940


	//   ....[3]....
        /*0708*/ 	.word	0x00003840


	//   ....[4]....
        /*070c*/ 	.word	0x00004370


	//   ....[5]....
        /*0710*/ 	.word	0x000043b0


	//   ....[6]....
        /*0714*/ 	.word	0x00006880


	//----- nvinfo : EIATTR_MAX_THREADS
	.align		4
.L_49:
        /*0718*/ 	.byte	0x04, 0x05
        /*071a*/ 	.short	(.L_51 - .L_50)
.L_50:
        /*071c*/ 	.word	0x00000100
        /*0720*/ 	.word	0x00000001
        /*0724*/ 	.word	0x00000001


	//----- nvinfo : EIATTR_CRS_STACK_SIZE
	.align		4
.L_51:
        /*0728*/ 	.byte	0x04, 0x1e
        /*072a*/ 	.short	(.L_53 - .L_52)
.L_52:
        /*072c*/ 	.word	0x00000000


	//----- nvinfo : EIATTR_CBANK_PARAM_SIZE
	.align		4
.L_53:
        /*0730*/ 	.byte	0x03, 0x19
        /*0732*/ 	.short	0x0800


	//----- nvinfo : EIATTR_PARAM_CBANK
	.align		4
        /*0734*/ 	.byte	0x04, 0x0a
        /*0736*/ 	.short	(.L_55 - .L_54)
	.align		4
.L_54:
        /*0738*/ 	.word	index@(.nv.constant0._ZN7cutlass13device_kernelINS_4gemm6kernel13GemmUniversalIN4cute5tupleIJiiiiEEENS1_10collective13CollectiveMmaINS1_35MainloopSm100TmaUmmaWarpSpecializedILi3ELi2ELi4ENS5_IJNS4_1CILi1EEESB_SB_EEEEENS5_IJNSA_ILi128EEENSA_ILi64EEESE_EEENS_12float_e4m3_tENS5_IJlSB_lEEESH_SI_NS4_8TiledMMAINS4_8MMA_AtomIJNS4_10MMA_TraitsINS4_19SM100_MMA_F8F6F4_SSEJSH_SH_fSE_SF_NS4_17integral_constantINS4_4UMMA5MajorELSP_0EEESQ_NSN_INSO_7ScaleInELSR_0EEESS_EEEEEENS4_6LayoutISC_NS5_IJNSA_ILi0EEESW_SW_EEEEENS5_IJNS4_10UnderscoreESZ_SZ_EEEEENS4_13SM90_TMA_LOADENS4_14ComposedLayoutINS4_7SwizzleILi3ELi4ELi3EEENS4_18smem_ptr_flag_bitsILi8EEENSV_INS5_IJNSA_ILi8EEESE_EEENS5_IJSE_SB_EEEEEEEvNS4_8identityES12_S1C_vS1D_EENS_8epilogue10collective18CollectiveEpilogueINS1F_23Sm100TmaWarpSpecializedILi1ELi1ELi64ELb0ELb0EEEJSG_NS5_IJNSV_ISE_SB_EENSV_ISF_SB_EEEEESH_SI_SH_SI_NS1F_6fusion15FusionCallbacksIS1J_NS1N_17LinearCombinationISH_fSH_fLNS_15FloatRoundStyleE2EEESG_S1M_JEEENS4_5SM1004TMEM4LOAD26SM100_TMEM_LOAD_32dp32b64xES12_NS13_INS14_ILi2ELi4ELi3EEES17_NSV_INS5_IJS18_SF_EEENS5_IJSF_SB_EEEEEEENS4_39AutoVectorizingCopyWithAssumedAlignmentILi128EEENS4_14SM90_TMA_STOREES21_S23_S23_EEEvvEEEEvNT_6ParamsE)
        /*073c*/ 	.short	0x0380
        /*073e*/ 	.short	0x0800


	//----- nvinfo : EIATTR_SW_WAR
	.align		4
.L_55:
        /*0740*/ 	.byte	0x04, 0x36
        /*0742*/ 	.short	(.L_57 - .L_56)
.L_56:
        /*0744*/ 	.word	0x00000008
.L_57:


//--------------------- .nv.callgraph             --------------------------
	.section	.nv.callgraph,"",@"SHT_CUDA_CALLGRAPH"
	.align	4
	.sectionentsize	8
	.align		4
        /*0000*/ 	.word	0x00000000
	.align		4
        /*0004*/ 	.word	0xffffffff
	.align		4
        /*0008*/ 	.word	index@(_ZN7cutlass13device_kernelINS_4gemm6kernel13GemmUniversalIN4cute5tupleIJiiiiEEENS1_10collective13CollectiveMmaINS1_35MainloopSm100TmaUmmaWarpSpecializedILi3ELi2ELi4ENS5_IJNS4_1CILi1EEESB_SB_EEEEENS5_IJNSA_ILi128EEENSA_ILi64EEESE_EEENS_12float_e4m3_tENS5_IJlSB_lEEESH_SI_NS4_8TiledMMAINS4_8MMA_AtomIJNS4_10MMA_TraitsINS4_19SM100_MMA_F8F6F4_SSEJSH_SH_fSE_SF_NS4_17integral_constantINS4_4UMMA5MajorELSP_0EEESQ_NSN_INSO_7ScaleInELSR_0EEESS_EEEEEENS4_6LayoutISC_NS5_IJNSA_ILi0EEESW_SW_EEEEENS5_IJNS4_10UnderscoreESZ_SZ_EEEEENS4_13SM90_TMA_LOADENS4_14ComposedLayoutINS4_7SwizzleILi3ELi4ELi3EEENS4_18smem_ptr_flag_bitsILi8EEENSV_INS5_IJNSA_ILi8EEESE_EEENS5_IJSE_SB_EEEEEEEvNS4_8identityES12_S1C_vS1D_EENS_8epilogue10collective18CollectiveEpilogueINS1F_23Sm100TmaWarpSpecializedILi1ELi1ELi64ELb0ELb0EEEJSG_NS5_IJNSV_ISE_SB_EENSV_ISF_SB_EEEEESH_SI_SH_SI_NS1F_6fusion15FusionCallbacksIS1J_NS1N_17LinearCombinationISH_fSH_fLNS_15FloatRoundStyleE2EEESG_S1M_JEEENS4_5SM1004TMEM4LOAD26SM100_TMEM_LOAD_32dp32b64xES12_NS13_INS14_ILi2ELi4ELi3EEES17_NSV_INS5_IJS18_SF_EEENS5_IJSF_SB_EEEEEEENS4_39AutoVectorizingCopyWithAssumedAlignmentILi128EEENS4_14SM90_TMA_STOREES21_S23_S23_EEEvvEEEEvNT_6ParamsE)
	.align		4
        /*000c*/ 	.word	index@(__assertfail)
	.align		4
        /*0010*/ 	.word	0x00000000
	.align		4
        /*0014*/ 	.word	0xfffffffe
	.align		4
        /*0018*/ 	.word	0x00000000
	.align		4
        /*001c*/ 	.word	0xfffffffd
	.align		4
        /*0020*/ 	.word	0x00000000
	.align		4
        /*0024*/ 	.word	0xfffffffc


//--------------------- .nv.constant4             --------------------------
	.section	.nv.constant4,"a",@progbits
	.align	8
	.align		8
.nv.constant4:
        /*0000*/ 	.dword	__assertfail
	.align		8
        /*0008*/ 	.dword	__unnamed_1
	.align		8
        /*0010*/ 	.dword	__unnamed_2
	.align		8
        /*0018*/ 	.dword	_ZN39_INTERNAL_f45baf34_4_k_cu_2b838487_73134cuda3std3__45__cpo5beginE
	.align		8
        /*0020*/ 	.dword	_ZN39_INTERNAL_f45baf34_4_k_cu_2b838487_73134cuda3std3__45__cpo3endE
	.align		8
        /*0028*/ 	.dword	_ZN39_INTERNAL_f45baf34_4_k_cu_2b838487_73134cuda3std3__45__cpo6cbeginE
	.align		8
        /*0030*/ 	.dword	_ZN39_INTERNAL_f45baf34_4_k_cu_2b838487_73134cuda3std3__45__cpo4cendE
	.align		8
        /*0038*/ 	.dword	_ZN39_INTERNAL_f45baf34_4_k_cu_2b838487_73134cuda3std3__441_GLOBAL__N__f45baf34_4_k_cu_2b838487_73136ignoreE
	.align		8
        /*0040*/ 	.dword	_ZN39_INTERNAL_f45baf34_4_k_cu_2b838487_73134cuda3std3__419piecewise_constructE
	.align		8
        /*0048*/ 	.dword	_ZN39_INTERNAL_f45baf34_4_k_cu_2b838487_73134cuda3std3__48in_placeE
	.align		8
        /*0050*/ 	.dword	_ZN39_INTERNAL_f45baf34_4_k_cu_2b838487_73134cuda3std6ranges3__45__cpo4swapE
	.align		8
        /*0058*/ 	.dword	_ZN39_INTERNAL_f45baf34_4_k_cu_2b838487_73134cuda3std6ranges3__45__cpo9iter_moveE
	.align		8
        /*0060*/ 	.dword	_ZN39_INTERNAL_f45baf34_4_k_cu_2b838487_73134cute7productE
	.align		8
        /*0068*/ 	.dword	_ZN39_INTERNAL_f45baf34_4_k_cu_2b838487_73134cute1_E
	.align		8
        /*0070*/ 	.dword	$str$25
	.align		8
        /*0078*/ 	.dword	$str$26
	.align		8
        /*0080*/ 	.dword	$str$27
	.align		8
        /*0088*/ 	.dword	$str$28


//--------------------- .text._ZN7cutlass13device_kernelINS_4gemm6kernel13GemmUniversalIN4cute5tupleIJiiiiEEENS1_10collective13CollectiveMmaINS1_35MainloopSm100TmaUmmaWarpSpecializedILi3ELi2ELi4ENS5_IJNS4_1CILi1EEESB_SB_EEEEENS5_IJNSA_ILi128EEENSA_ILi64EEESE_EEENS_12float_e4m3_tENS5_IJlSB_lEEESH_SI_NS4_8TiledMMAINS4_8MMA_AtomIJNS4_10MMA_TraitsINS4_19SM100_MMA_F8F6F4_SSEJSH_SH_fSE_SF_NS4_17integral_constantINS4_4UMMA5MajorELSP_0EEESQ_NSN_INSO_7ScaleInELSR_0EEESS_EEEEEENS4_6LayoutISC_NS5_IJNSA_ILi0EEESW_SW_EEEEENS5_IJNS4_10UnderscoreESZ_SZ_EEEEENS4_13SM90_TMA_LOADENS4_14ComposedLayoutINS4_7SwizzleILi3ELi4ELi3EEENS4_18smem_ptr_flag_bitsILi8EEENSV_INS5_IJNSA_ILi8EEESE_EEENS5_IJSE_SB_EEEEEEEvNS4_8identityES12_S1C_vS1D_EENS_8epilogue10collective18CollectiveEpilogueINS1F_23Sm100TmaWarpSpecializedILi1ELi1ELi64ELb0ELb0EEEJSG_NS5_IJNSV_ISE_SB_EENSV_ISF_SB_EEEEESH_SI_SH_SI_NS1F_6fusion15FusionCallbacksIS1J_NS1N_17LinearCombinationISH_fSH_fLNS_15FloatRoundStyleE2EEESG_S1M_JEEENS4_5SM1004TMEM4LOAD26SM100_TMEM_LOAD_32dp32b64xES12_NS13_INS14_ILi2ELi4ELi3EEES17_NSV_INS5_IJS18_SF_EEENS5_IJSF_SB_EEEEEEENS4_39AutoVectorizingCopyWithAssumedAlignmentILi128EEENS4_14SM90_TMA_STOREES21_S23_S23_EEEvvEEEEvNT_6ParamsE --------------------------
	.section	.text._ZN7cutlass13device_kernelINS_4gemm6kernel13GemmUniversalIN4cute5tupleIJiiiiEEENS1_10collective13CollectiveMmaINS1_35MainloopSm100TmaUmmaWarpSpecializedILi3ELi2ELi4ENS5_IJNS4_1CILi1EEESB_SB_EEEEENS5_IJNSA_ILi128EEENSA_ILi64EEESE_EEENS_12float_e4m3_tENS5_IJlSB_lEEESH_SI_NS4_8TiledMMAINS4_8MMA_AtomIJNS4_10MMA_TraitsINS4_19SM100_MMA_F8F6F4_SSEJSH_SH_fSE_SF_NS4_17integral_constantINS4_4UMMA5MajorELSP_0EEESQ_NSN_INSO_7ScaleInELSR_0EEESS_EEEEEENS4_6LayoutISC_NS5_IJNSA_ILi0EEESW_SW_EEEEENS5_IJNS4_10UnderscoreESZ_SZ_EEEEENS4_13SM90_TMA_LOADENS4_14ComposedLayoutINS4_7SwizzleILi3ELi4ELi3EEENS4_18smem_ptr_flag_bitsILi8EEENSV_INS5_IJNSA_ILi8EEESE_EEENS5_IJSE_SB_EEEEEEEvNS4_8identityES12_S1C_vS1D_EENS_8epilogue10collective18CollectiveEpilogueINS1F_23Sm100TmaWarpSpecializedILi1ELi1ELi64ELb0ELb0EEEJSG_NS5_IJNSV_ISE_SB_EENSV_ISF_SB_EEEEESH_SI_SH_SI_NS1F_6fusion15FusionCallbacksIS1J_NS1N_17LinearCombinationISH_fSH_fLNS_15FloatRoundStyleE2EEESG_S1M_JEEENS4_5SM1004TMEM4LOAD26SM100_TMEM_LOAD_32dp32b64xES12_NS13_INS14_ILi2ELi4ELi3EEES17_NSV_INS5_IJS18_SF_EEENS5_IJSF_SB_EEEEEEENS4_39AutoVectorizingCopyWithAssumedAlignmentILi128EEENS4_14SM90_TMA_STOREES21_S23_S23_EEEvvEEEEvNT_6ParamsE,"ax",@progbits
	.align	128
.text._ZN7cutlass13device_kernelINS_4gemm6kernel13GemmUniversalIN4cute5tupleIJiiiiEEENS1_10collective13CollectiveMmaINS1_35MainloopSm100TmaUmmaWarpSpecializedILi3ELi2ELi4ENS5_IJNS4_1CILi1EEESB_SB_EEEEENS5_IJNSA_ILi128EEENSA_ILi64EEESE_EEENS_12float_e4m3_tENS5_IJlSB_lEEESH_SI_NS4_8TiledMMAINS4_8MMA_AtomIJNS4_10MMA_TraitsINS4_19SM100_MMA_F8F6F4_SSEJSH_SH_fSE_SF_NS4_17integral_constantINS4_4UMMA5MajorELSP_0EEESQ_NSN_INSO_7ScaleInELSR_0EEESS_EEEEEENS4_6LayoutISC_NS5_IJNSA_ILi0EEESW_SW_EEEEENS5_IJNS4_10UnderscoreESZ_SZ_EEEEENS4_13SM90_TMA_LOADENS4_14ComposedLayoutINS4_7SwizzleILi3ELi4ELi3EEENS4_18smem_ptr_flag_bitsILi8EEENSV_INS5_IJNSA_ILi8EEESE_EEENS5_IJSE_SB_EEEEEEEvNS4_8identityES12_S1C_vS1D_EENS_8epilogue10collective18CollectiveEpilogueINS1F_23Sm100TmaWarpSpecializedILi1ELi1ELi64ELb0ELb0EEEJSG_NS5_IJNSV_ISE_SB_EENSV_ISF_SB_EEEEESH_SI_SH_SI_NS1F_6fusion15FusionCallbacksIS1J_NS1N_17LinearCombinationISH_fSH_fLNS_15FloatRoundStyleE2EEESG_S1M_JEEENS4_5SM1004TMEM4LOAD26SM100_TMEM_LOAD_32dp32b64xES12_NS13_INS14_ILi2ELi4ELi3EEES17_NSV_INS5_IJS18_SF_EEENS5_IJSF_SB_EEEEEEENS4_39AutoVectorizingCopyWithAssumedAlignmentILi128EEENS4_14SM90_TMA_STOREES21_S23_S23_EEEvvEEEEvNT_6ParamsE:
        .type           _ZN7cutlass13device_kernelINS_4gemm6kernel13GemmUniversalIN4cute5tupleIJiiiiEEENS1_10collective13CollectiveMmaINS1_35MainloopSm100TmaUmmaWarpSpecializedILi3ELi2ELi4ENS5_IJNS4_1CILi1EEESB_SB_EEEEENS5_IJNSA_ILi128EEENSA_ILi64EEESE_EEENS_12float_e4m3_tENS5_IJlSB_lEEESH_SI_NS4_8TiledMMAINS4_8MMA_AtomIJNS4_10MMA_TraitsINS4_19SM100_MMA_F8F6F4_SSEJSH_SH_fSE_SF_NS4_17integral_constantINS4_4UMMA5MajorELSP_0EEESQ_NSN_INSO_7ScaleInELSR_0EEESS_EEEEEENS4_6LayoutISC_NS5_IJNSA_ILi0EEESW_SW_EEEEENS5_IJNS4_10UnderscoreESZ_SZ_EEEEENS4_13SM90_TMA_LOADENS4_14ComposedLayoutINS4_7SwizzleILi3ELi4ELi3EEENS4_18smem_ptr_flag_bitsILi8EEENSV_INS5_IJNSA_ILi8EEESE_EEENS5_IJSE_SB_EEEEEEEvNS4_8identityES12_S1C_vS1D_EENS_8epilogue10collective18CollectiveEpilogueINS1F_23Sm100TmaWarpSpecializedILi1ELi1ELi64ELb0ELb0EEEJSG_NS5_IJNSV_ISE_SB_EENSV_ISF_SB_EEEEESH_SI_SH_SI_NS1F_6fusion15FusionCallbacksIS1J_NS1N_17LinearCombinationISH_fSH_fLNS_15FloatRoundStyleE2EEESG_S1M_JEEENS4_5SM1004TMEM4LOAD26SM100_TMEM_LOAD_32dp32b64xES12_NS13_INS14_ILi2ELi4ELi3EEES17_NSV_INS5_IJS18_SF_EEENS5_IJSF_SB_EEEEEEENS4_39AutoVectorizingCopyWithAssumedAlignmentILi128EEENS4_14SM90_TMA_STOREES21_S23_S23_EEEvvEEEEvNT_6ParamsE,@function
        .size           _ZN7cutlass13device_kernelINS_4gemm6kernel13GemmUniversalIN4cute5tupleIJiiiiEEENS1_10collective13CollectiveMmaINS1_35MainloopSm100TmaUmmaWarpSpecializedILi3ELi2ELi4ENS5_IJNS4_1CILi1EEESB_SB_EEEEENS5_IJNSA_ILi128EEENSA_ILi64EEESE_EEENS_12float_e4m3_tENS5_IJlSB_lEEESH_SI_NS4_8TiledMMAINS4_8MMA_AtomIJNS4_10MMA_TraitsINS4_19SM100_MMA_F8F6F4_SSEJSH_SH_fSE_SF_NS4_17integral_constantINS4_4UMMA5MajorELSP_0EEESQ_NSN_INSO_7ScaleInELSR_0EEESS_EEEEEENS4_6LayoutISC_NS5_IJNSA_ILi0EEESW_SW_EEEEENS5_IJNS4_10UnderscoreESZ_SZ_EEEEENS4_13SM90_TMA_LOADENS4_14ComposedLayoutINS4_7SwizzleILi3ELi4ELi3EEENS4_18smem_ptr_flag_bitsILi8EEENSV_INS5_IJNSA_ILi8EEESE_EEENS5_IJSE_SB_EEEEEEEvNS4_8identityES12_S1C_vS1D_EENS_8epilogue10collective18CollectiveEpilogueINS1F_23Sm100TmaWarpSpecializedILi1ELi1ELi64ELb0ELb0EEEJSG_NS5_IJNSV_ISE_SB_EENSV_ISF_SB_EEEEESH_SI_SH_SI_NS1F_6fusion15FusionCallbacksIS1J_NS1N_17LinearCombinationISH_fSH_fLNS_15FloatRoundStyleE2EEESG_S1M_JEEENS4_5SM1004TMEM4LOAD26SM100_TMEM_LOAD_32dp32b64xES12_NS13_INS14_ILi2ELi4ELi3EEES17_NSV_INS5_IJS18_SF_EEENS5_IJSF_SB_EEEEEEENS4_39AutoVectorizingCopyWithAssumedAlignmentILi128EEENS4_14SM90_TMA_STOREES21_S23_S23_EEEvvEEEEvNT_6ParamsE,(.L_x_125 - _ZN7cutlass13device_kernelINS_4gemm6kernel13GemmUniversalIN4cute5tupleIJiiiiEEENS1_10collective13CollectiveMmaINS1_35MainloopSm100TmaUmmaWarpSpecializedILi3ELi2ELi4ENS5_IJNS4_1CILi1EEESB_SB_EEEEENS5_IJNSA_ILi128EEENSA_ILi64EEESE_EEENS_12float_e4m3_tENS5_IJlSB_lEEESH_SI_NS4_8TiledMMAINS4_8MMA_AtomIJNS4_10MMA_TraitsINS4_19SM100_MMA_F8F6F4_SSEJSH_SH_fSE_SF_NS4_17integral_constantINS4_4UMMA5MajorELSP_0EEESQ_NSN_INSO_7ScaleInELSR_0EEESS_EEEEEENS4_6LayoutISC_NS5_IJNSA_ILi0EEESW_SW_EEEEENS5_IJNS4_10UnderscoreESZ_SZ_EEEEENS4_13SM90_TMA_LOADENS4_14ComposedLayoutINS4_7SwizzleILi3ELi4ELi3EEENS4_18smem_ptr_flag_bitsILi8EEENSV_INS5_IJNSA_ILi8EEESE_EEENS5_IJSE_SB_EEEEEEEvNS4_8identityES12_S1C_vS1D_EENS_8epilogue10collective18CollectiveEpilogueINS1F_23Sm100TmaWarpSpecializedILi1ELi1ELi64ELb0ELb0EEEJSG_NS5_IJNSV_ISE_SB_EENSV_ISF_SB_EEEEESH_SI_SH_SI_NS1F_6fusion15FusionCallbacksIS1J_NS1N_17LinearCombinationISH_fSH_fLNS_15FloatRoundStyleE2EEESG_S1M_JEEENS4_5SM1004TMEM4LOAD26SM100_TMEM_LOAD_32dp32b64xES12_NS13_INS14_ILi2ELi4ELi3EEES17_NSV_INS5_IJS18_SF_EEENS5_IJSF_SB_EEEEEEENS4_39AutoVectorizingCopyWithAssumedAlignmentILi128EEENS4_14SM90_TMA_STOREES21_S23_S23_EEEvvEEEEvNT_6ParamsE)
        .other          _ZN7cutlass13device_kernelINS_4gemm6kernel13GemmUniversalIN4cute5tupleIJiiiiEEENS1_10collective13CollectiveMmaINS1_35MainloopSm100TmaUmmaWarpSpecializedILi3ELi2ELi4ENS5_IJNS4_1CILi1EEESB_SB_EEEEENS5_IJNSA_ILi128EEENSA_ILi64EEESE_EEENS_12float_e4m3_tENS5_IJlSB_lEEESH_SI_NS4_8TiledMMAINS4_8MMA_AtomIJNS4_10MMA_TraitsINS4_19SM100_MMA_F8F6F4_SSEJSH_SH_fSE_SF_NS4_17integral_constantINS4_4UMMA5MajorELSP_0EEESQ_NSN_INSO_7ScaleInELSR_0EEESS_EEEEEENS4_6LayoutISC_NS5_IJNSA_ILi0EEESW_SW_EEEEENS5_IJNS4_10UnderscoreESZ_SZ_EEEEENS4_13SM90_TMA_LOADENS4_14ComposedLayoutINS4_7SwizzleILi3ELi4ELi3EEENS4_18smem_ptr_flag_bitsILi8EEENSV_INS5_IJNSA_ILi8EEESE_EEENS5_IJSE_SB_EEEEEEEvNS4_8identityES12_S1C_vS1D_EENS_8epilogue10collective18CollectiveEpilogueINS1F_23Sm100TmaWarpSpecializedILi1ELi1ELi64ELb0ELb0EEEJSG_NS5_IJNSV_ISE_SB_EENSV_ISF_SB_EEEEESH_SI_SH_SI_NS1F_6fusion15FusionCallbacksIS1J_NS1N_17LinearCombinationISH_fSH_fLNS_15FloatRoundStyleE2EEESG_S1M_JEEENS4_5SM1004TMEM4LOAD26SM100_TMEM_LOAD_32dp32b64xES12_NS13_INS14_ILi2ELi4ELi3EEES17_NSV_INS5_IJS18_SF_EEENS5_IJSF_SB_EEEEEEENS4_39AutoVectorizingCopyWithAssumedAlignmentILi128EEENS4_14SM90_TMA_STOREES21_S23_S23_EEEvvEEEEvNT_6ParamsE,@"STO_CUDA_ENTRY STV_DEFAULT"
_ZN7cutlass13device_kernelINS_4gemm6kernel13GemmUniversalIN4cute5tupleIJiiiiEEENS1_10collective13CollectiveMmaINS1_35MainloopSm100TmaUmmaWarpSpecializedILi3ELi2ELi4ENS5_IJNS4_1CILi1EEESB_SB_EEEEENS5_IJNSA_ILi128EEENSA_ILi64EEESE_EEENS_12float_e4m3_tENS5_IJlSB_lEEESH_SI_NS4_8TiledMMAINS4_8MMA_AtomIJNS4_10MMA_TraitsINS4_19SM100_MMA_F8F6F4_SSEJSH_SH_fSE_SF_NS4_17integral_constantINS4_4UMMA5MajorELSP_0EEESQ_NSN_INSO_7ScaleInELSR_0EEESS_EEEEEENS4_6LayoutISC_NS5_IJNSA_ILi0EEESW_SW_EEEEENS5_IJNS4_10UnderscoreESZ_SZ_EEEEENS4_13SM90_TMA_LOADENS4_14ComposedLayoutINS4_7SwizzleILi3ELi4ELi3EEENS4_18smem_ptr_flag_bitsILi8EEENSV_INS5_IJNSA_ILi8EEESE_EEENS5_IJSE_SB_EEEEEEEvNS4_8identityES12_S1C_vS1D_EENS_8epilogue10collective18CollectiveEpilogueINS1F_23Sm100TmaWarpSpecializedILi1ELi1ELi64ELb0ELb0EEEJSG_NS5_IJNSV_ISE_SB_EENSV_ISF_SB_EEEEESH_SI_SH_SI_NS1F_6fusion15FusionCallbacksIS1J_NS1N_17LinearCombinationISH_fSH_fLNS_15FloatRoundStyleE2EEESG_S1M_JEEENS4_5SM1004TMEM4LOAD26SM100_TMEM_LOAD_32dp32b64xES12_NS13_INS14_ILi2ELi4ELi3EEES17_NSV_INS5_IJS18_SF_EEENS5_IJSF_SB_EEEEEEENS4_39AutoVectorizingCopyWithAssumedAlignmentILi128EEENS4_14SM90_TMA_STOREES21_S23_S23_EEEvvEEEEvNT_6ParamsE:
[----:B------:R-:W1:Y:S01]  /*0000*/  LDC R1, c[0x0][0x37c] ;  /* 0x0000df00ff017b82 */ /* 0x000e620000000800 */
[----:B------:R-:W2:Y:S01]  /*0010*/  S2R R166, SR_TID.X ;  /* 0x0000000000a67919 */ /* 0x000ea20000002100 */
[----:B------:R-:W3:Y:S01]  /*0020*/  LDCU.64 UR4, c[0x0][0x890] ;  /* 0x00011200ff0477ac */ /* 0x000ee20008000a00 */
[----:B------:R-:W-:Y:S02]  /*0030*/  PRMT R164, RZ, 0x7610, R164 ;  /* 0x00007610ffa47816 */ /* 0x000fe400000000a4 */
[----:B------:R-:W-:Y:S01]  /*0040*/  ELECT P5, URZ, PT ;  /* 0x0000000000ff782f */ /* 0x000fe200038a0000 */
[----:B------:R-:W4:Y:S01]  /*0050*/  LDCU.64 UR40, c[0x0][0x358] ;  /* 0x00006b00ff2877ac */ /* 0x000f220008000a00 */
[----:B---3--:R-:W-:-:S04]  /*0060*/  UISETP.NE.U32.AND UP0, UPT, UR4, URZ, UPT ;  /* 0x000000ff0400728c */ /* 0x008fc8000bf05070 */
[----:B------:R-:W-:Y:S01]  /*0070*/  UISETP.NE.AND.EX UP0, UPT, UR5, URZ, UPT, UP0 ;  /* 0x000000ff0500728c */ /* 0x000fe2000bf05300 */
[----:B--2---:R-:W-:-:S05]  /*0080*/  SHF.R.U32.HI R169, RZ, 0x5, R166 ;  /* 0x00000005ffa97819 */ /* 0x004fca00000116a6 */
[----:B------:R-:W2:Y:S02]  /*0090*/  SHFL.IDX PT, R0, R169, RZ, 0x1f ;  /* 0x00001fffa9007589 */ /* 0x000ea400000e0000 */
[----:B--2---:R-:W-:Y:S01]  /*00a0*/  R2UR UR8, R0 ;  /* 0x00000000000872ca */ /* 0x004fe200000e0000 */
[----:B-1--4-:R-:W-:-:S14]  /*00b0*/  BRA.U UP0, `(.L_x_0) ;  /* 0x00000001002c7547 */ /* 0x012fdc000b800000 */
[----:B------:R-:W1:Y:S02]  /*00c0*/  LDCU.64 UR6, c[0x0][0x888] ;  /* 0x00011100ff0677ac */ /* 0x000e640008000a00 */
[----:B-1----:R-:W-:-:S04]  /*00d0*/  UISETP.NE.U32.AND UP0, UPT, UR6, URZ, UPT ;  /* 0x000000ff0600728c */ /* 0x002fc8000bf05070 */
[----:B------:R-:W-:-:S09]  /*00e0*/  UISETP.NE.AND.EX UP0, UPT, UR7, URZ, UPT, UP0 ;  /* 0x000000ff0700728c */ /* 0x000fd2000bf05300 */
[----:B------:R-:W-:Y:S05]  /*00f0*/  BRA.U !UP0, `(.L_x_1) ;  /* 0x0000000108107547 */ /* 0x000fea000b800000 */
[----:B------:R-:W1:Y:S02]  /*0100*/  LDC.64 R2, c[0x0][0x888] ;  /* 0x00022200ff027b82 */ /* 0x000e640000000a00 */
[----:B-1----:R1:W5:Y:S01]  /*0110*/  LDG.E R81, desc[UR40][R2.64] ;  /* 0x0000002802517981 */ /* 0x002362000c1e1900 */
[----:B------:R-:W-:Y:S01]  /*0120*/  HFMA2 R164, -RZ, RZ, 0, 5.9604644775390625e-08 ;  /* 0x00000001ffa47431 */ /* 0x000fe200000001ff */
[----:B------:R-:W-:Y:S05]  /*0130*/  BRA `(.L_x_0) ;  /* 0x00000000000c7947 */ /* 0x000fea0003800000 */
.L_x_1:
[----:B------:R-:W1:Y:S01]  /*0140*/  LDCU UR6, c[0x0][0x880] ;  /* 0x00011000ff0677ac */ /* 0x000e620008000800 */
[----:B------:R-:W-:Y:S01]  /*0150*/  HFMA2 R164, -RZ, RZ, 0, 5.9604644775390625e-08 ;  /* 0x00000001ffa47431 */ /* 0x000fe200000001ff */
[----:B-1----:R-:W-:-:S07]  /*0160*/  MOV R81, UR6 ;  /* 0x0000000600517c02 */ /* 0x002fce0008000f00 */
.L_x_0:
[----:B------:R-:W2:Y:S02]  /*0170*/  LDCU.64 UR6, c[0x0][0x8b0] ;  /* 0x00011600ff0677ac */ /* 0x000ea40008000a00 */
[----:B--2---:R-:W-:-:S04]  /*0180*/  UISETP.NE.U32.AND UP0, UPT, UR6, URZ, UPT ;  /* 0x000000ff0600728c */ /* 0x004fc8000bf05070 */
[----:B------:R-:W-:-:S09]  /*0190*/  UISETP.NE.AND.EX UP0, UPT, UR7, URZ, UPT, UP0 ;  /* 0x000000ff0700728c */ /* 0x000fd2000bf05300 */
[----:B------:R-:W-:Y:S05]  /*01a0*/  BRA.U UP0, `(.L_x_2) ;  /* 0x0000000100247547 */ /* 0x000fea000b800000 */
[----:B------:R-:W2:Y:S02]  /*01b0*/  LDCU.64 UR6, c[0x0][0x8a8] ;  /* 0x00011500ff0677ac */ /* 0x000ea40008000a00 */
[----:B--2---:R-:W-:-:S04]  /*01c0*/  UISETP.NE.U32.AND UP0, UPT, UR6, URZ, UPT ;  /* 0x000000ff0600728c */ /* 0x004fc8000bf05070 */
[----:B------:R-:W-:-:S09]  /*01d0*/  UISETP.NE.AND.EX UP0, UPT, UR7, URZ, UPT, UP0 ;  /* 0x000000ff0700728c */ /* 0x000fd2000bf05300 */
[----:B------:R-:W-:Y:S05]  /*01e0*/  BRA.U !UP0, `(.L_x_3) ;  /* 0x00000001080c7547 */ /* 0x000fea000b800000 */
[----:B------:R-:W2:Y:S02]  /*01f0*/  LDC.64 R78, c[0x0][0x8a8] ;  /* 0x00022a00ff4e7b82 */ /* 0x000ea40000000a00 */
[----:B--2---:R2:W5:Y:S01]  /*0200*/  LDG.E R78, desc[UR40][R78.64] ;  /* 0x000000284e4e7981 */ /* 0x004562000c1e1900 */
[----:B------:R-:W-:Y:S05]  /*0210*/  BRA `(.L_x_2) ;  /* 0x0000000000087947 */ /* 0x000fea0003800000 */
.L_x_3:
[----:B------:R-:W2:Y:S02]  /*0220*/  LDCU UR6, c[0x0][0x8a0] ;  /* 0x00011400ff0677ac */ /* 0x000ea40008000800 */
[----:B--2---:R-:W-:Y:S02]  /*0230*/  MOV R78, UR6 ;  /* 0x00000006004e7c02 */ /* 0x004fe40008000f00 */
.L_x_2:
[----:B------:R-:W-:Y:S01]  /*0240*/  IMAD.U32 R0, RZ, RZ, UR8 ;  /* 0x00000008ff007e24 */ /* 0x000fe2000f8e00ff */
[----:B------:R-:W-:Y:S04]  /*0250*/  BSSY.RECONVERGENT B0, `(.L_x_4) ;  /* 0x000000c000007945 */ /* 0x000fe80003800200 */
[C---:B------:R-:W-:Y:S02]  /*0260*/  ISETP.NE.OR P1, PT, R0.reuse, 0x1, !P5 ;  /* 0x000000010000780c */ /* 0x040fe40006f25670 */
[----:B------:R-:W-:-:S11]  /*0270*/  ISETP.NE.OR P0, PT, R0, 0x3, !P5 ;  /* 0x000000030000780c */ /* 0x000fd60006f05670 */
[----:B------:R-:W-:Y:S05]  /*0280*/  @P1 BRA `(.L_x_5) ;  /* 0x0000000000201947 */ /* 0x000fea0003800000 */
[----:B------:R-:W3:Y:S02]  /*0290*/  LDCU.64 UR6, c[0x0][0x348] ;  /* 0x00006900ff0677ac */ /* 0x000ee40008000a00 */
[----:B---3--:R-:W-:Y:S02]  /*02a0*/  UIADD3 UR10, UP1, UPT, UR6, 0x80, URZ ;  /* 0x00000080060a7890 */ /* 0x008fe4000ff3e0ff */
[----:B------:R-:W-:Y:S02]  /*02b0*/  UIADD3 UR6, UP0, UPT, UR6, 0x180, URZ ;  /* 0x0000018006067890 */ /* 0x000fe4000ff1e0ff */
[----:B------:R-:W-:Y:S02]  /*02c0*/  UIADD3.X UR11, UPT, UPT, URZ, UR7, URZ, UP1, !UPT ;  /* 0x00000007ff0b7290 */ /* 0x000fe40008ffe4ff */
[----:B------:R-:W-:-:S07]  /*02d0*/  UIADD3.X UR7, UPT, UPT, URZ, UR7, URZ, UP0, !UPT ;  /* 0x00000007ff077290 */ /* 0x000fce00087fe4ff */
[----:B------:R3:W-:Y:S02]  /*02e0*/  UTMACCTL.PF [UR10] ;  /* 0x000000000a0079b9 */ /* 0x0007e40008040000 */
[----:B------:R3:W-:Y:S02]  /*02f0*/  UTMACCTL.PF [UR6] ;  /* 0x00000000060079b9 */ /* 0x0007e40008040000 */
[----:B---3--:R-:W-:Y:S01]  /*0300*/  NOP ;  /* 0x0000000000007918 */ /* 0x008fe20000000000 */
.L_x_5:
[----:B------:R-:W-:Y:S05]  /*0310*/  BSYNC.RECONVERGENT B0 ;  /* 0x0000000000007941 */ /* 0x000fea0003800200 */
.L_x_4:
[----:B------:R-:W-:Y:S04]  /*0320*/  BSSY.RECONVERGENT B0, `(.L_x_6) ;  /* 0x000000a000007945 */ /* 0x000fe80003800200 */
        /* <DEDUP_REMOVED lines=9> */
.L_x_7:
[----:B------:R-:W-:Y:S05]  /*03c0*/  BSYNC.RECONVERGENT B0 ;  /* 0x0000000000007941 */ /* 0x000fea0003800200 */
.L_x_6:
[----:B------:R-:W3:Y:S01]  /*03d0*/  LDCU.64 UR6, c[0x0][0x888] ;  /* 0x00011100ff0677ac */ /* 0x000ee20008000a00 */
[----:B------:R-:W-:Y:S02]  /*03e0*/  UISETP.EQ.U32.AND UP1, UPT, UR4, URZ, UPT ;  /* 0x000000ff0400728c */ /* 0x000fe4000bf22070 */
[----:B------:R-:W-:Y:S02]  /*03f0*/  UPLOP3.LUT UP2, UPT, UPT, UPT, UPT, 0x80, 0x8 ;  /* 0x000000000008789c */ /* 0x000fe40003f4f070 */
[----:B---3--:R-:W-:-:S04]  /*0400*/  UISETP.NE.U32.AND UP0, UPT, UR6, URZ, UPT ;  /* 0x000000ff0600728c */ /* 0x008fc8000bf05070 */
[----:B------:R-:W-:-:S04]  /*0410*/  UISETP.NE.AND.EX UP0, UPT, UR7, URZ, UPT, UP0 ;  /* 0x000000ff0700728c */ /* 0x000fc8000bf05300 */
[----:B------:R-:W-:-:S04]  /*0420*/  UISETP.EQ.OR.EX UP3, UPT, UR5, URZ, !UP0, UP1 ;  /* 0x000000ff0500728c */ /* 0x000fc8000c762710 */
[----:B------:R-:W-:-:S05]  /*0430*/  UP2UR UR44, UPR, URZ, 0x8 ;  /* 0x00000008ff2c7883 */ /* 0x000fca0008000000 */
[----:B------:R-:W-:Y:S07]  /*0440*/  BRA.U !UP3, `(.L_x_8) ;  /* 0x000000010b207547 */ /* 0x000fee000b800000 */
[----:B------:R-:W-:Y:S01]  /*0450*/  UISETP.NE.U32.AND UP2, UPT, UR4, URZ, UPT ;  /* 0x000000ff0400728c */ /* 0x000fe2000bf45070 */
[----:B-----5:R-:W-:Y:S01]  /*0460*/  FSETP.NEU.AND P0, PT, R81, RZ, PT ;  /* 0x000000ff5100720b */ /* 0x020fe20003f0d000 */
[----:B------:R-:W-:Y:S02]  /*0470*/  USEL UR4, URZ, 0xffffffff, UP0 ;  /* 0xffffffffff047887 */ /* 0x000fe40008000000 */
[----:B------:R-:W-:-:S10]  /*0480*/  UISETP.NE.AND.EX UP2, UPT, UR5, URZ, UPT, UP2 ;  /* 0x000000ff0500728c */ /* 0x000fd4000bf45320 */
[----:B------:R-:W-:Y:S01]  /*0490*/  VOTEU.ANY UP1, P0 ;  /* 0x0000000000ff7886 */ /* 0x000fe20000020100 */
[----:B------:R-:W-:-:S04]  /*04a0*/  @!UP2 USEL UR4, URZ, 0xffffffff, UP1 ;  /* 0xffffffffff04a887 */ /* 0x000fc80008800000 */
[----:B------:R-:W-:-:S04]  /*04b0*/  ULOP3.LUT UR4, UR4, 0x1, URZ, 0xc0, !UPT ;  /* 0x0000000104047892 */ /* 0x000fc8000f8ec0ff */
[----:B------:R-:W-:-:S11]  /*04c0*/  UISETP.NE.U32.AND UP2, UPT, UR4, 0x1, UPT ;  /* 0x000000010400788c */ /* 0x000fd6000bf45070 */
.L_x_8:
[----:B-1----:R-:W1:Y:S01]  /*04d0*/  SHFL.IDX PT, R2, R169, RZ, 0x1f ;  /* 0x00001fffa9027589 */ /* 0x002e6200000e0000 */
[----:B------:R-:W-:-:S04]  /*04e0*/  UISETP.NE.AND UP1, UPT, UR8, 0x2, UPT ;  /* 0x000000020800788c */ /* 0x000fc8000bf25270 */
[----:B------:R-:W-:Y:S01]  /*04f0*/  USEL UR13, URZ, 0x1, UP1 ;  /* 0x00000001ff0d7887 */ /* 0x000fe20008800000 */
[----:B-1----:R-:W-:-:S13]  /*0500*/  ISETP.NE.AND P0, PT, R2, RZ, PT ;  /* 0x000000ff0200720c */ /* 0x002fda0003f05270 */
[----:B------:R-:W-:Y:S05]  /*0510*/  @P0 BRA `(.L_x_9) ;  /* 0x0000000000400947 */ /* 0x000fea0003800000 */
[----:B------:R-:W1:Y:S01]  /*0520*/  S2UR UR5, SR_CgaCtaId ;  /* 0x00000000000579c3 */ /* 0x000e620000008800 */
[----:B------:R-:W-:Y:S01]  /*0530*/  UMOV UR6, 0x400 ;  /* 0x0000040000067882 */ /* 0x000fe20000000000 */
[----:B------:R-:W-:Y:S01]  /*0540*/  UMOV UR4, 0x1 ;  /* 0x0000000100047882 */ /* 0x000fe20000000000 */
[----:B------:R-:W-:Y:S01]  /*0550*/  ELECT P0, URZ, PT ;  /* 0x0000000000ff782f */ /* 0x000fe20003800000 */
[----:B-1----:R-:W-:Y:S02]  /*0560*/  ULEA UR5, UR5, UR6, 0x18 ;  /* 0x0000000605057291 */ /* 0x002fe4000f8ec0ff */
[----:B------:R-:W-:-:S04]  /*0570*/  UIADD3 UR6, UPT, UPT, -UR4, 0x100000, URZ ;  /* 0x0010000004067890 */ /* 0x000fc8000fffe1ff */
[----:B------:R-:W-:Y:S02]  /*0580*/  USHF.L.U32 UR7, UR6, 0xb, URZ ;  /* 0x0000000b06077899 */ /* 0x000fe400080006ff */
[----:B------:R-:W-:Y:S01]  /*0590*/  USHF.L.U32 UR6, UR6, 0x1, URZ ;  /* 0x0000000106067899 */ /* 0x000fe200080006ff */
[----:B------:R-:W1:Y:S11]  /*05a0*/  FENCE.VIEW.ASYNC.S ;  /* 0x00000000000073c6 */ /* 0x000e760000000000 */
[----:B-1----:R1:W3:Y:S01]  /*05b0*/  SYNCS.EXCH.64 URZ, [UR5], UR6 ;  /* 0x0000000605ff75b2 */ /* 0x0022e20008000100 */
[----:B------:R1:W4:Y:S01]  /*05c0*/  SYNCS.EXCH.64 URZ, [UR5+0x18], UR6 ;  /* 0x0000180605ff75b2 */ /* 0x0003220008000100 */
[----:B------:R1:W1:Y:S01]  /*05d0*/  SYNCS.EXCH.64 URZ, [UR5+0x8], UR6 ;  /* 0x0000080605ff75b2 */ /* 0x0002620008000100 */
[----:B------:R1:W1:Y:S01]  /*05e0*/  SYNCS.EXCH.64 URZ, [UR5+0x20], UR6 ;  /* 0x0000200605ff75b2 */ /* 0x0002620008000100 */
[----:B------:R1:W1:Y:S01]  /*05f0*/  SYNCS.EXCH.64 URZ, [UR5+0x10], UR6 ;  /* 0x0000100605ff75b2 */ /* 0x0002620008000100 */
[----:B------:R1:W1:Y:S01]  /*0600*/  SYNCS.EXCH.64 URZ, [UR5+0x28], UR6 ;  /* 0x0000280605ff75b2 */ /* 0x0002620008000100 */
[----:B------:R-:W-:Y:S01]  /*0610*/  NOP ;  /* 0x0000000000007918 */ /* 0x000fe20000000000 */
.L_x_9:
[----:B------:R-:W2:Y:S01]  /*0620*/  SHFL.IDX PT, R2, R169, RZ, 0x1f ;  /* 0x00001fffa9027589 */ /* 0x000ea200000e0000 */
[----:B------:R-:W-:Y:S01]  /*0630*/  NOP ;  /* 0x0000000000007918 */ /* 0x000fe20000000000 */
[----:B--2---:R-:W-:-:S13]  /*0640*/  ISETP.NE.AND P0, PT, R2, 0x1, PT ;  /* 0x000000010200780c */ /* 0x004fda0003f05270 */
[----:B------:R-:W-:Y:S05]  /*0650*/  @P0 BRA `(.L_x_10) ;  /* 0x0000000000400947 */ /* 0x000fea0003800000 */
[----:B-1----:R-:W1:Y:S01]  /*0660*/  S2UR UR6, SR_CgaCtaId ;  /* 0x00000000000679c3 */ /* 0x002e620000008800 */
[----:B------:R-:W-:Y:S01]  /*0670*/  UMOV UR7, 0x400 ;  /* 0x0000040000077882 */ /* 0x000fe20000000000 */
[----:B------:R-:W-:Y:S01]  /*0680*/  UMOV UR5, 0x20 ;  /* 0x0000002000057882 */ /* 0x000fe20000000000 */
[----:B------:R-:W-:Y:S01]  /*0690*/  UMOV UR4, 0x80 ;  /* 0x0000008000047882 */ /* 0x000fe20000000000 */
[----:B------:R-:W-:-:S04]  /*06a0*/  UIADD3 UR10, UPT, UPT, -UR5, 0x100000, URZ ;  /* 0x00100000050a7890 */ /* 0x000fc8000fffe1ff */
[----:B------:R-:W-:Y:S02]  /*06b0*/  USHF.L.U32 UR11, UR10, 0xb, URZ ;  /* 0x0000000b0a0b7899 */ /* 0x000fe400080006ff */
[----:B------:R-:W-:Y:S02]  /*06c0*/  USHF.L.U32 UR10, UR10, 0x1, URZ ;  /* 0x000000010a0a7899 */ /* 0x000fe400080006ff */
[----:B------:R-:W-:-:S04]  /*06d0*/  UIADD3 UR4, UPT, UPT, -UR4, 0x100000, URZ ;  /* 0x0010000004047890 */ /* 0x000fc8000fffe1ff */
[----:B------:R-:W-:Y:S02]  /*06e0*/  USHF.L.U32 UR5, UR4, 0xb, URZ ;  /* 0x0000000b04057899 */ /* 0x000fe400080006ff */
[----:B------:R-:W-:Y:S01]  /*06f0*/  USHF.L.U32 UR4, UR4, 0x1, URZ ;  /* 0x0000000104047899 */ /* 0x000fe200080006ff */
[----:B------:R-:W-:Y:S01]  /*0700*/  ELECT P0, URZ, PT ;  /* 0x0000000000ff782f */ /* 0x000fe20003800000 */
[----:B-1----:R-:W-:Y:S01]  /*0710*/  ULEA UR6, UR6, UR7, 0x18 ;  /* 0x0000000706067291 */ /* 0x002fe2000f8ec0ff */
[----:B------:R-:W1:Y:S11]  /*0720*/  FENCE.VIEW.ASYNC.S ;  /* 0x00000000000073c6 */ /* 0x000e760000000000 */
[----:B-1----:R2:W1:Y:S01]  /*0730*/  SYNCS.EXCH.64 URZ, [UR6+0x30], UR10 ;  /* 0x0000300a06ff75b2 */ /* 0x0024620008000100 */
[----:B------:R2:W1:Y:S02]  /*0740*/  SYNCS.EXCH.64 URZ, [UR6+0x38], UR4 ;  /* 0x0000380406ff75b2 */ /* 0x0004640008000100 */
[----:B--2---:R-:W-:Y:S01]  /*0750*/  NOP ;  /* 0x0000000000007918 */ /* 0x004fe20000000000 */
.L_x_10:
[----:B------:R-:W2:Y:S01]  /*0760*/  SHFL.IDX PT, R2, R169, RZ, 0x1f ;  /* 0x00001fffa9027589 */ /* 0x000ea200000e0000 */
[----:B------:R-:W-:Y:S01]  /*0770*/  NOP ;  /* 0x0000000000007918 */ /* 0x000fe20000000000 */
[----:B--2---:R-:W-:-:S13]  /*0780*/  ISETP.NE.AND P0, PT, R2, 0x3, PT ;  /* 0x000000030200780c */ /* 0x004fda0003f05270 */
[----:B------:R-:W-:Y:S05]  /*0790*/  @P0 BRA `(.L_x_11) ;  /* 0x0000000000300947 */ /* 0x000fea0003800000 */
[----:B-1----:R-:W1:Y:S01]  /*07a0*/  S2UR UR5, SR_CgaCtaId ;  /* 0x00000000000579c3 */ /* 0x002e620000008800 */
        /* <DEDUP_REMOVED lines=8> */
[----:B-1----:R2:W1:Y:S01]  /*0830*/  SYNCS.EXCH.64 URZ, [UR5+0x40], UR6 ;  /* 0x0000400605ff75b2 */ /* 0x0024620008000100 */
[----:B------:R2:W1:Y:S02]  /*0840*/  SYNCS.EXCH.64 URZ, [UR5+0x48], UR6 ;  /* 0x0000480605ff75b2 */ /* 0x0004640008000100 */
[----:B--2---:R-:W-:Y:S01]  /*0850*/  NOP ;  /* 0x0000000000007918 */ /* 0x004fe20000000000 */
.L_x_11:
[----:B------:R-:W2:Y:S01]  /*0860*/  SHFL.IDX PT, R2, R169, RZ, 0x1f ;  /* 0x00001fffa9027589 */ /* 0x000ea200000e0000 */
[----:B------:R-:W-:Y:S01]  /*0870*/  NOP ;  /* 0x0000000000007918 */ /* 0x000fe20000000000 */
[----:B--2---:R-:W-:-:S13]  /*0880*/  ISETP.NE.AND P0, PT, R2, 0x4, PT ;  /* 0x000000040200780c */ /* 0x004fda0003f05270 */
[----:B------:R-:W-:Y:S05]  /*0890*/  @P0 BRA `(.L_x_12) ;  /* 0x00000000004c0947 */ /* 0x000fea0003800000 */
[----:B-1----:R-:W1:Y:S01]  /*08a0*/  S2UR UR5, SR_CgaCtaId ;  /* 0x00000000000579c3 */ /* 0x002e620000008800 */
[----:B------:R-:W-:Y:S01]  /*08b0*/  UMOV UR7, 0x100 ;  /* 0x0000010000077882 */ /* 0x000fe20000000000 */
[----:B------:R-:W-:Y:S01]  /*08c0*/  UMOV UR6, 0x400 ;  /* 0x0000040000067882 */ /* 0x000fe20000000000 */
[----:B------:R-:W-:Y:S01]  /*08d0*/  USEL UR7, UR7, 0xe0, UP2 ;  /* 0x000000e007077887 */ /* 0x000fe20009000000 */
[----:B------:R-:W-:Y:S01]  /*08e0*/  UMOV UR4, 0x1 ;  /* 0x0000000100047882 */ /* 0x000fe20000000000 */
[----:B------:R-:W-:Y:S01]  /*08f0*/  ELECT P0, URZ, PT ;  /* 0x0000000000ff782f */ /* 0x000fe20003800000 */
[----:B------:R-:W-:-:S04]  /*0900*/  UIADD3 UR10, UPT, UPT, -UR4, 0x100000, URZ ;  /* 0x00100000040a7890 */ /* 0x000fc8000fffe1ff */
[----:B------:R-:W-:Y:S02]  /*0910*/  USHF.L.U32 UR11, UR10, 0xb, URZ ;  /* 0x0000000b0a0b7899 */ /* 0x000fe400080006ff */
[----:B------:R-:W-:Y:S02]  /*0920*/  USHF.L.U32 UR10, UR10, 0x1, URZ ;  /* 0x000000010a0a7899 */ /* 0x000fe400080006ff */
[----:B-1----:R-:W-:Y:S02]  /*0930*/  ULEA UR5, UR5, UR6, 0x18 ;  /* 0x0000000605057291 */ /* 0x002fe4000f8ec0ff */
[----:B------:R-:W-:-:S04]  /*0940*/  UIADD3 UR6, UPT, UPT, -UR7, 0x100000, URZ ;  /* 0x0010000007067890 */ /* 0x000fc8000fffe1ff */
[----:B------:R-:W-:Y:S02]  /*0950*/  USHF.L.U32 UR7, UR6, 0xb, URZ ;  /* 0x0000000b06077899 */ /* 0x000fe400080006ff */
[----:B------:R-:W-:Y:S01]  /*0960*/  USHF.L.U32 UR6, UR6, 0x1, URZ ;  /* 0x0000000106067899 */ /* 0x000fe200080006ff */
[----:B------:R-:W1:Y:S03]  /*0970*/  FENCE.VIEW.ASYNC.S ;  /* 0x00000000000073c6 */ /* 0x000e660000000000 */
[----:B-1----:R2:W1:Y:S08]  /*0980*/  SYNCS.EXCH.64 URZ, [UR5+0x50], UR10 ;  /* 0x0000500a05ff75b2 */ /* 0x0024700008000100 */
[----:B------:R2:W1:Y:S01]  /*0990*/  SYNCS.EXCH.64 URZ, [UR5+0x60], UR6 ;  /* 0x0000600605ff75b2 */ /* 0x0004620008000100 */
[----:B------:R2:W1:Y:S01]  /*09a0*/  SYNCS.EXCH.64 URZ, [UR5+0x58], UR10 ;  /* 0x0000580a05ff75b2 */ /* 0x0004620008000100 */
[----:B------:R2:W1:Y:S02]  /*09b0*/  SYNCS.EXCH.64 URZ, [UR5+0x68], UR6 ;  /* 0x0000680605ff75b2 */ /* 0x0004640008000100 */
[----:B--2---:R-:W-:Y:S01]  /*09c0*/  NOP ;  /* 0x0000000000007918 */ /* 0x004fe20000000000 */
.L_x_12:
        /* <DEDUP_REMOVED lines=18> */
[----:B------:R2:W1:Y:S01]  /*0af0*/  SYNCS.EXCH.64 URZ, [UR6+0x90], UR4 ;  /* 0x0000900406ff75b2 */ /* 0x0004620008000100 */
[----:B------:R2:W1:Y:S01]  /*0b00*/  SYNCS.EXCH.64 URZ, [UR6+0x78], UR10 ;  /* 0x0000780a06ff75b2 */ /* 0x0004620008000100 */
[----:B------:R2:W1:Y:S01]  /*0b10*/  SYNCS.EXCH.64 URZ, [UR6+0x98], UR4 ;  /* 0x0000980406ff75b2 */ /* 0x0004620008000100 */
[----:B------:R2:W1:Y:S01]  /*0b20*/  SYNCS.EXCH.64 URZ, [UR6+0x80], UR10 ;  /* 0x0000800a06ff75b2 */ /* 0x0004620008000100 */
[----:B------:R2:W1:Y:S01]  /*0b30*/  SYNCS.EXCH.64 URZ, [UR6+0xa0], UR4 ;  /* 0x0000a00406ff75b2 */ /* 0x0004620008000100 */
[----:B------:R2:W1:Y:S01]  /*0b40*/  SYNCS.EXCH.64 URZ, [UR6+0x88], UR10 ;  /* 0x0000880a06ff75b2 */ /* 0x0004620008000100 */
[----:B------:R2:W1:Y:S02]  /*0b50*/  SYNCS.EXCH.64 URZ, [UR6+0xa8], UR4 ;  /* 0x0000a80406ff75b2 */ /* 0x0004640008000100 */
[----:B--2---:R-:W-:Y:S01]  /*0b60*/  NOP ;  /* 0x0000000000007918 */ /* 0x004fe20000000000 */
.L_x_13:
        /* <DEDUP_REMOVED lines=14> */
[----:B------:R2:W1:Y:S01]  /*0c50*/  SYNCS.EXCH.64 URZ, [UR5+0xc0], UR6 ;  /* 0x0000c00605ff75b2 */ /* 0x0004620008000100 */
[----:B------:R2:W1:Y:S01]  /*0c60*/  SYNCS.EXCH.64 URZ, [UR5+0xb8], UR6 ;  /* 0x0000b80605ff75b2 */ /* 0x0004620008000100 */
[----:B------:R2:W1:Y:S02]  /*0c70*/  SYNCS.EXCH.64 URZ, [UR5+0xc8], UR6 ;  /* 0x0000c80605ff75b2 */ /* 0x0004640008000100 */
[----:B--2---:R-:W-:Y:S01]  /*0c80*/  NOP ;  /* 0x0000000000007918 */ /* 0x004fe20000000000 */
.L_x_14:
[----:B-1----:R-:W1:Y:S01]  /*0c90*/  S2UR UR5, SR_CTAID.X ;  /* 0x00000000000579c3 */ /* 0x002e620000002500 */
[----:B------:R-:W-:-:S05]  /*0ca0*/  CS2R.32 R165, SR_CgaSize ;  /* 0x0000000000a57805 */ /* 0x000fca0000008a00 */
[----:B------:R-:W-:-:S05]  /*0cb0*/  IMAD R165, R165, -0xa0, RZ ;  /* 0xffffff60a5a57824 */ /* 0x000fca00078e02ff */
[----:B------:R-:W-:-:S14]  /*0cc0*/  R2UR UR7, R165 ;  /* 0x00000000a50772ca */ /* 0x000fdc00000e0000 */
[----:B------:R-:W2:Y:S01]  /*0cd0*/  LDCU UR7, c[0x0][UR7+0x2b0] ;  /* 0x00005600070777ac */ /* 0x000ea20008000800 */
[----:B------:R-:W-:Y:S01]  /*0ce0*/  NOP ;  /* 0x0000000000007918 */ /* 0x000fe20000000000 */
[----:B------:R-:W-:-:S05]  /*0cf0*/  CS2R.32 R165, SR_CgaSize ;  /* 0x0000000000a57805 */ /* 0x000fca0000008a00 */
[----:B------:R-:W-:-:S05]  /*0d00*/  IMAD R165, R165, -0xa0, RZ ;  /* 0xffffff60a5a57824 */ /* 0x000fca00078e02ff */
[----:B------:R-:W-:-:S14]  /*0d10*/  R2UR UR6, R165 ;  /* 0x00000000a50672ca */ /* 0x000fdc00000e0000 */
[----:B------:R-:W3:Y:S01]  /*0d20*/  LDCU UR6, c[0x0][UR6+0x2b4] ;  /* 0x00005680060677ac */ /* 0x000ee20008000800 */
[----:B------:R-:W4:Y:S08]  /*0d30*/  S2UR UR4, SR_CTAID.Y ;  /* 0x00000000000479c3 */ /* 0x000f300000002600 */
[----:B------:R-:W3:Y:S01]  /*0d40*/  LDC R9, c[0x0][0xb24] ;  /* 0x0002c900ff097b82 */ /* 0x000ee20000000800 */
[----:B-1----:R-:W-:-:S02]  /*0d50*/  I2FP.F32.U32 R5, UR5 ;  /* 0x0000000500057c45 */ /* 0x002fc40008201000 */
[----:B------:R-:W-:-:S05]  /*0d60*/  CS2R.32 R3, SR_CgaSize ;  /* 0x0000000000037805 */ /* 0x000fca0000008a00 */
[----:B------:R-:W-:-:S06]  /*0d70*/  IMAD R3, R3, -0xa0, RZ ;  /* 0xffffff6003037824 */ /* 0x000fcc00078e02ff */
[----:B------:R-:W1:Y:S01]  /*0d80*/  LDC R3, c[0x0][R3+0x2a0] ;  /* 0x0000a80003037b82 */ /* 0x000e620000000800 */
[----:B------:R-:W-:Y:S01]  /*0d90*/  MOV R165, UR5 ;  /* 0x0000000500a57c02 */ /* 0x000fe20008000f00 */
[----:B--2---:R-:W-:Y:S01]  /*0da0*/  FMUL R5, R5, UR7 ;  /* 0x0000000705057c20 */ /* 0x004fe20008400000 */
[----:B----4-:R-:W-:Y:S02]  /*0db0*/  I2FP.F32.U32 R4, UR4 ;  /* 0x0000000400047c45 */ /* 0x010fe40008201000 */
[----:B------:R-:W-:-:S05]  /*0dc0*/  CS2R.32 R2, SR_CgaSize ;  /* 0x0000000000027805 */ /* 0x000fca0000008a00 */
[----:B------:R-:W-:-:S06]  /*0dd0*/  IMAD R2, R2, -0xa0, RZ ;  /* 0xffffff6002027824 */ /* 0x000fcc00078e02ff */
[----:B------:R-:W2:Y:S01]  /*0de0*/  LDC R2, c[0x0][R2+0x2a4] ;  /* 0x0000a90002027b82 */ /* 0x000ea20000000800 */
[----:B------:R-:W4:Y:S01]  /*0df0*/  F2I.U32.TRUNC.NTZ R154, R5 ;  /* 0x00000005009a7305 */ /* 0x000f22000020f000 */
[----:B------:R-:W-:Y:S01]  /*0e00*/  MOV R155, UR4 ;  /* 0x00000004009b7c02 */ /* 0x000fe20008000f00 */
[----:B---3--:R-:W-:-:S05]  /*0e10*/  FMUL R4, R4, UR6 ;  /* 0x0000000604047c20 */ /* 0x008fca0008400000 */
[----:B------:R-:W-:Y:S01]  /*0e20*/  BAR.SYNC.DEFER_BLOCKING 0x0 ;  /* 0x0000000000007b1d */ /* 0x000fe20000010000 */
[----:B------:R-:W-:-:S05]  /*0e30*/  ISETP.GE.AND P0, PT, R9, 0x1, PT ;  /* 0x000000010900780c */ /* 0x000fca0003f06270 */
[----:B------:R-:W3:Y:S02]  /*0e40*/  F2I.U32.TRUNC.NTZ R143, R4 ;  /* 0x00000004008f7305 */ /* 0x000ee4000020f000 */
[----:B------:R-:W2:Y:S01]  /*0e50*/  S2UR UR36, SR_CTAID.Z ;  /* 0x00000000002479c3 */ /* 0x000ea20000002700 */
[----:B----4-:R-:W-:-:S05]  /*0e60*/  IADD3 R154, PT, PT, -R154, RZ, RZ ;  /* 0x000000ff9a9a7210 */ /* 0x010fca0007ffe1ff */
[----:B-1----:R-:W-:Y:S01]  /*0e70*/  IMAD R154, R3, R154, UR5 ;  /* 0x00000005039a7e24 */ /* 0x002fe2000f8e029a */
[----:B---3--:R-:W-:-:S05]  /*0e80*/  IADD3 R143, PT, PT, -R143, RZ, RZ ;  /* 0x000000ff8f8f7210 */ /* 0x008fca0007ffe1ff */
[----:B--2---:R-:W-:Y:S01]  /*0e90*/  IMAD R143, R2, R143, UR4 ;  /* 0x00000004028f7e24 */ /* 0x004fe2000f8e028f */
[----:B------:R-:W-:Y:S06]  /*0ea0*/  @!P0 BRA `(.L_x_15) ;  /* 0x0000000000b88947 */ /* 0x000fec0003800000 */
[----:B------:R-:W1:Y:S01]  /*0eb0*/  LDC.64 R4, c[0x0][0xb18] ;  /* 0x0002c600ff047b82 */ /* 0x000e620000000a00 */
[----:B------:R-:W-:-:S07]  /*0ec0*/  ISETP.NE.AND P0, PT, R9, 0x1, PT ;  /* 0x000000010900780c */ /* 0x000fce0003f05270 */
[----:B------:R-:W2:Y:S08]  /*0ed0*/  LDC R10, c[0x0][0xb0c] ;  /* 0x0002c300ff0a7b82 */ /* 0x000eb00000000800 */
[----:B------:R-:W3:Y:S08]  /*0ee0*/  LDC R11, c[0x0][0x370] ;  /* 0x0000dc00ff0b7b82 */ /* 0x000ef00000000800 */
[----:B------:R-:W4:Y:S01]  /*0ef0*/  LDC R12, c[0x0][0x374] ;  /* 0x0000dd00ff0c7b82 */ /* 0x000f220000000800 */
[----:B-1----:R-:W-:-:S07]  /*0f00*/  ISETP.NE.AND P1, PT, R4, 0x1, PT ;  /* 0x000000010400780c */ /* 0x002fce0003f25270 */
[----:B------:R-:W3:Y:S01]  /*0f10*/  LDC.64 R6, c[0x0][0xb10] ;  /* 0x0002c400ff067b82 */ /* 0x000ee20000000a00 */
[----:B--2---:R-:W-:-:S07]  /*0f20*/  ISETP.NE.AND P2, PT, R10, 0x1, PT ;  /* 0x000000010a00780c */ /* 0x004fce0003f45270 */
[----:B------:R-:W1:Y:S08]  /*0f30*/  LDC R8, c[0x0][0xb20] ;  /* 0x0002c800ff087b82 */ /* 0x000e700000000800 */
[----:B------:R-:W2:Y:S01]  /*0f40*/  LDC.64 R2, c[0x0][0xb28] ;  /* 0x0002ca00ff027b82 */ /* 0x000ea20000000a00 */
[----:B----4-:R-:W-:-:S04]  /*0f50*/  IMAD.HI.U32 R13, R12, R5, RZ ;  /* 0x000000050c0d7227 */ /* 0x010fc800078e00ff */
[----:B------:R-:W-:-:S04]  /*0f60*/  IMAD.HI.U32 R5, R155, R5, RZ ;  /* 0x000000059b057227 */ /* 0x000fc800078e00ff */
[----:B---3--:R-:W-:-:S04]  /*0f70*/  IMAD.HI.U32 R14, R11, R6, RZ ;  /* 0x000000060b0e7227 */ /* 0x008fc800078e00ff */
[----:B------:R-:W-:Y:S01]  /*0f80*/  IMAD.HI.U32 R16, R165, R6, RZ ;  /* 0x00000006a5107227 */ /* 0x000fe200078e00ff */
[-C--:B------:R-:W-:Y:S02]  /*0f90*/  @P2 SHF.R.U32.HI R11, RZ, R7.reuse, R14 ;  /* 0x00000007ff0b2219 */ /* 0x080fe4000001160e */
[-C--:B-1----:R-:W-:Y:S02]  /*0fa0*/  @P1 SHF.R.U32.HI R12, RZ, R8.reuse, R13 ;  /* 0x00000008ff0c1219 */ /* 0x082fe4000001160d */
[----:B------:R-:W-:Y:S02]  /*0fb0*/  SHF.R.U32.HI R8, RZ, R8, R5 ;  /* 0x00000008ff087219 */ /* 0x000fe40000011605 */
[----:B------:R-:W-:Y:S02]  /*0fc0*/  SHF.R.U32.HI R16, RZ, R7, R16 ;  /* 0x00000007ff107219 */ /* 0x000fe40000011610 */
[----:B------:R-:W-:Y:S01]  /*0fd0*/  SEL R5, R155, R8, !P1 ;  /* 0x000000089b057207 */ /* 0x000fe20004800000 */
[----:B--2---:R-:W-:Y:S01]  /*0fe0*/  IMAD.HI.U32 R14, R12, R2, RZ ;  /* 0x000000020c0e7227 */ /* 0x004fe200078e00ff */
[----:B------:R-:W-:-:S03]  /*0ff0*/  SEL R7, R165, R16, !P2 ;  /* 0x00000010a5077207 */ /* 0x000fc60005000000 */
[----:B------:R-:W-:Y:S01]  /*1000*/  IMAD.HI.U32 R6, R11, R2, RZ ;  /* 0x000000020b067227 */ /* 0x000fe200078e00ff */
[----:B------:R-:W-:-:S04]  /*1010*/  @P0 SHF.R.U32.HI R12, RZ, R3, R14 ;  /* 0x00000003ff0c0219 */ /* 0x000fc8000001160e */
[----:B------:R-:W-:Y:S01]  /*1020*/  @P0 SHF.R.U32.HI R11, RZ, R3, R6 ;  /* 0x00000003ff0b0219 */ /* 0x000fe20000011606 */
[----:B------:R-:W-:-:S04]  /*1030*/  IMAD R12, R12, R9, RZ ;  /* 0x000000090c0c7224 */ /* 0x000fc800078e02ff */
[----:B------:R-:W-:Y:S01]  /*1040*/  IMAD R6, R11, R9, RZ ;  /* 0x000000090b067224 */ /* 0x000fe200078e02ff */
[----:B------:R-:W-:-:S04]  /*1050*/  ISETP.GE.AND P1, PT, R5, R12, PT ;  /* 0x0000000c0500720c */ /* 0x000fc80003f26270 */
[----:B------:R-:W-:Y:S01]  /*1060*/  ISETP.GE.OR P1, PT, R7, R6, P1 ;  /* 0x000000060700720c */ /* 0x000fe20000f26670 */
[----:B------:R-:W-:-:S05]  /*1070*/  IMAD.HI.U32 R6, R5, R2, RZ ;  /* 0x0000000205067227 */ /* 0x000fca00078e00ff */
[----:B------:R-:W-:-:S04]  /*1080*/  SHF.R.U32.HI R6, RZ, R3, R6 ;  /* 0x00000003ff067219 */ /* 0x000fc80000011606 */
[----:B------:R-:W-:-:S03]  /*1090*/  SEL R6, R5, R6, !P0 ;  /* 0x0000000605067207 */ /* 0x000fc60004000000 */
[----:B------:R-:W-:Y:S01]  /*10a0*/  @!P1 IMAD.HI.U32 R8, R7, R2, RZ ;  /* 0x0000000207089227 */ /* 0x000fe200078e00ff */
[----:B------:R-:W-:-:S04]  /*10b0*/  IADD3 R2, PT, PT, -R6, RZ, RZ ;  /* 0x000000ff06027210 */ /* 0x000fc80007ffe1ff */
[----:B------:R-:W-:Y:S01]  /*10c0*/  @!P1 SHF.R.U32.HI R8, RZ, R3, R8 ;  /* 0x00000003ff089219 */ /* 0x000fe20000011608 */
[----:B------:R-:W-:-:S03]  /*10d0*/  IMAD R2, R9, R2, R5 ;  /* 0x0000000209027224 */ /* 0x000fc600078e0205 */
[----:B------:R-:W-:Y:S02]  /*10e0*/  @!P1 SEL R3, R7, R8, !P0 ;  /* 0x0000000807039207 */ /* 0x000fe40004000000 */
[----:B------:R-:W-:-:S03]  /*10f0*/  IADD3 R8, PT, PT, -R5, RZ, RZ ;  /* 0x000000ff05087210 */ /* 0x000fc60007ffe1ff */
[--C-:B------:R-:W-:Y:S02]  /*1100*/  @!P1 IMAD.IADD R6, R6, 0x1, -R3.reuse ;  /* 0x0000000106069824 */ /* 0x100fe400078e0a03 */
[----:B------:R-:W-:Y:S01]  /*1110*/  @!P1 IMAD R3, R2, R11, R3 ;  /* 0x0000000b02039224 */ /* 0x000fe200078e0203 */
[----:B------:R-:W-:Y:S01]  /*1120*/  IADD3 R2, PT, PT, -R7, RZ, RZ ;  /* 0x000000ff07027210 */ /* 0x000fe20007ffe1ff */
[----:B------:R-:W-:Y:S02]  /*1130*/  @!P1 IMAD R5, R6, R9, R7 ;  /* 0x0000000906059224 */ /* 0x000fe400078e0207 */
[----:B------:R-:W-:Y:S02]  /*1140*/  IMAD R8, R4, R8, R155 ;  /* 0x0000000804087224 */ /* 0x000fe400078e029b */
[----:B------:R-:W-:Y:S02]  /*1150*/  @!P1 IMAD.MOV.U32 R7, RZ, RZ, R3 ;  /* 0x000000ffff079224 */ /* 0x000fe400078e0003 */
[----:B------:R-:W-:-:S02]  /*1160*/  IMAD R2, R10, R2, R165 ;  /* 0x000000020a027224 */ /* 0x000fc400078e02a5 */
[----:B------:R-:W-:Y:S02]  /*1170*/  IMAD R155, R5, R4, R8 ;  /* 0x00000004059b7224 */ /* 0x000fe400078e0208 */
[----:B------:R-:W-:Y:S02]  /*1180*/  IMAD R165, R7, R10, R2 ;  /* 0x0000000a07a57224 */ /* 0x000fe400078e0202 */
.L_x_15:
[----:B------:R-:W1:Y:S01]  /*1190*/  LDCU UR4, c[0x0][0xb30] ;  /* 0x00016600ff0477ac */ /* 0x000e620008000800 */
[----:B------:R-:W2:Y:S08]  /*11a0*/  S2UR UR37, SR_CgaCtaId ;  /* 0x00000000002579c3 */ /* 0x000eb00000008800 */
[----:B------:R-:W3:Y:S01]  /*11b0*/  LDC R72, c[0x0][0xb24] ;  /* 0x0002c900ff487b82 */ /* 0x000ee20000000800 */
[----:B-1----:R-:W-:-:S09]  /*11c0*/  UISETP.NE.AND UP1, UPT, UR4, 0x1, UPT ;  /* 0x000000010400788c */ /* 0x002fd2000bf25270 */
[----:B--2---:R-:W-:Y:S05]  /*11d0*/  BRA.U UP1, `(.L_x_16) ;  /* 0x0000000101407547 */ /* 0x004fea000b800000 */
[----:B------:R-:W1:Y:S08]  /*11e0*/  LDC.64 R4, c[0x0][0xb10] ;  /* 0x0002c400ff047b82 */ /* 0x000e700000000a00 */
[----:B------:R-:W2:Y:S08]  /*11f0*/  LDC.64 R2, c[0x0][0xb18] ;  /* 0x0002c600ff027b82 */ /* 0x000eb00000000a00 */
[----:B------:R-:W4:Y:S08]  /*1200*/  LDC R6, c[0x0][0xb20] ;  /* 0x0002c800ff067b82 */ /* 0x000f300000000800 */
[----:B------:R-:W3:Y:S01]  /*1210*/  LDC R8, c[0x0][0xb0c] ;  /* 0x0002c300ff087b82 */ /* 0x000ee20000000800 */
[----:B-1----:R-:W-:-:S05]  /*1220*/  IMAD.HI.U32 R4, R165, R4, RZ ;  /* 0x00000004a5047227 */ /* 0x002fca00078e00ff */
[----:B------:R-:W-:Y:S01]  /*1230*/  SHF.R.U32.HI R4, RZ, R5, R4 ;  /* 0x00000005ff047219 */ /* 0x000fe20000011604 */
[----:B--2---:R-:W-:Y:S01]  /*1240*/  IMAD.HI.U32 R3, R155, R3, RZ ;  /* 0x000000039b037227 */ /* 0x004fe200078e00ff */
[----:B------:R-:W-:-:S04]  /*1250*/  ISETP.NE.AND P0, PT, R2, 0x1, PT ;  /* 0x000000010200780c */ /* 0x000fc80003f05270 */
[----:B----4-:R-:W-:-:S04]  /*1260*/  SHF.R.U32.HI R6, RZ, R6, R3 ;  /* 0x00000006ff067219 */ /* 0x010fc80000011603 */
[----:B------:R-:W-:Y:S02]  /*1270*/  SEL R3, R155, R6, !P0 ;  /* 0x000000069b037207 */ /* 0x000fe40004000000 */
[----:B---3--:R-:W-:-:S04]  /*1280*/  ISETP.NE.AND P1, PT, R8, 0x1, PT ;  /* 0x000000010800780c */ /* 0x008fc80003f25270 */
[----:B------:R-:W-:-:S05]  /*1290*/  SEL R4, R165, R4, !P1 ;  /* 0x00000004a5047207 */ /* 0x000fca0004800000 */
[----:B------:R-:W-:Y:S02]  /*12a0*/  IMAD.IADD R5, R3, 0x1, -R4 ;  /* 0x0000000103057824 */ /* 0x000fe400078e0a04 */
[----:B------:R-:W-:Y:S02]  /*12b0*/  IMAD.IADD R3, R4, 0x1, -R3 ;  /* 0x0000000104037824 */ /* 0x000fe400078e0a03 */
[----:B------:R-:W-:Y:S02]  /*12c0*/  IMAD R165, R5, R8, R165 ;  /* 0x0000000805a57224 */ /* 0x000fe400078e02a5 */
[----:B------:R-:W-:-:S07]  /*12d0*/  IMAD R155, R3, R2, R155 ;  /* 0x00000002039b7224 */ /* 0x000fce00078e029b */
.L_x_16:
[----:B------:R-:W-:Y:S01]  /*12e0*/  BAR.SYNC.DEFER_BLOCKING 0x0 ;  /* 0x0000000000007b1d */ /* 0x000fe20000010000 */
[----:B------:R-:W-:Y:S01]  /*12f0*/  UISETP.NE.AND UP1, UPT, UR8, 0x2, UPT ;  /* 0x000000020800788c */ /* 0x000fe2000bf25270 */
[----:B------:R-:W-:Y:S02]  /*1300*/  ISETP.NE.OR P5, PT, R0, 0x2, !P5 ;  /* 0x000000020000780c */ /* 0x000fe40006fa5670 */
[----:B------:R-:W-:-:S06]  /*1310*/  LOP3.LUT R2, R166, 0x1f, RZ, 0xc0, !PT ;  /* 0x0000001fa6027812 */ /* 0x000fcc00078ec0ff */
[----:B------:R-:W-:Y:S05]  /*1320*/  BRA.U UP1, `(.L_x_17) ;  /* 0x0000001101387547 */ /* 0x000fea000b800000 */
[----:B------:R-:W1:Y:S01]  /*1330*/  LDCU UR13, c[0x0][0x38c] ;  /* 0x00007180ff0d77ac */ /* 0x000e620008000800 */
[----:B------:R-:W2:Y:S01]  /*1340*/  LDC R9, c[0x0][0x370] ;  /* 0x0000dc00ff097b82 */ /* 0x000ea20000000800 */
[----:B------:R-:W-:Y:S01]  /*1350*/  PLOP3.LUT P1, PT, PT, PT, UP2, 0x80, 0x8 ;  /* 0x000000000008781c */ /* 0x000fe20003f2f028 */
[----:B------:R-:W-:Y:S01]  /*1360*/  IMAD.MOV.U32 R15, RZ, RZ, 0x1 ;  /* 0x00000001ff0f7424 */ /* 0x000fe200078e00ff */
[----:B------:R-:W-:Y:S01]  /*1370*/  ISETP.EQ.OR P4, PT, R2, RZ, P5 ;  /* 0x000000ff0200720c */ /* 0x000fe20002f82670 */
[----:B------:R-:W-:Y:S01]  /*1380*/  IMAD.MOV.U32 R14, RZ, RZ, RZ ;  /* 0x000000ffff0e7224 */ /* 0x000fe200078e00ff */
[----:B------:R-:W-:Y:S02]  /*1390*/  PLOP3.LUT P1, PT, P1, PT, PT, 0x8, 0x80 ;  /* 0x000000000080781c */ /* 0x000fe40000f2e170 */
[----:B------:R-:W-:Y:S01]  /*13a0*/  CS2R R12, SRZ ;  /* 0x00000000000c7805 */ /* 0x000fe2000001ff00 */
[----:B------:R-:W-:Y:S01]  /*13b0*/  IMAD.MOV.U32 R10, RZ, RZ, 0x1 ;  /* 0x00000001ff0a7424 */ /* 0x000fe200078e00ff */
[----:B------:R-:W4:Y:S01]  /*13c0*/  LDC R0, c[0x0][0x374] ;  /* 0x0000dd00ff007b82 */ /* 0x000f220000000800 */
[----:B------:R-:W2:Y:S01]  /*13d0*/  LDCU.64 UR22, c[0x0][0x348] ;  /* 0x00006900ff1677ac */ /* 0x000ea20008000a00 */
[----:B------:R-:W-:Y:S01]  /*13e0*/  UMOV UR6, URZ ;  /* 0x000000ff00067c82 */ /* 0x000fe20008000000 */
[----:B-1----:R-:W-:-:S04]  /*13f0*/  UIADD3 UR5, UPT, UPT, UR13, 0x7f, URZ ;  /* 0x0000007f0d057890 */ /* 0x002fc8000fffe0ff */
[----:B------:R-:W-:-:S04]  /*1400*/  USHF.R.S32.HI UR4, URZ, 0x1f, UR5 ;  /* 0x0000001fff047899 */ /* 0x000fc80008011405 */
[----:B------:R-:W-:-:S04]  /*1410*/  ULEA.HI UR4, UR4, UR5, URZ, 0x7 ;  /* 0x0000000504047291 */ /* 0x000fc8000f8f38ff */
[----:B------:R-:W-:Y:S02]  /*1420*/  USHF.R.S32.HI UR15, URZ, 0x7, UR4 ;  /* 0x00000007ff0f7899 */ /* 0x000fe40008011404 */
[----:B------:R-:W-:Y:S02]  /*1430*/  UIADD3 UR4, UPT, UPT, UR13, -0x1, URZ ;  /* 0xffffffff0d047890 */ /* 0x000fe4000fffe0ff */
[----:B------:R-:W-:Y:S02]  /*1440*/  UISETP.LT.U32.AND UP0, UPT, UR15, 0x3, UPT ;  /* 0x000000030f00788c */ /* 0x000fe4000bf01070 */
[----:B------:R-:W-:Y:S02]  /*1450*/  UISETP.GE.U32.AND UP1, UPT, UR4, -0xff, UPT ;  /* 0xffffff010400788c */ /* 0x000fe4000bf26070 */
[----:B------:R-:W-:Y:S02]  /*1460*/  USEL UR14, UR15, 0x3, UP0 ;  /* 0x000000030f0e7887 */ /* 0x000fe40008000000 */
[----:B------:R-:W-:-:S02]  /*1470*/  UIADD3 UR13, UPT, UPT, UR13, 0xfe, URZ ;  /* 0x000000fe0d0d7890 */ /* 0x000fc4000fffe0ff */
[----:B------:R-:W-:Y:S02]  /*1480*/  UIADD3 UR5, UPT, UPT, UR14, -0x1, URZ ;  /* 0xffffffff0e057890 */ /* 0x000fe4000fffe0ff */
[----:B------:R-:W-:-:S03]  /*1490*/  UIADD3 UR7, UPT, UPT, UR15, -UR14, URZ ;  /* 0x8000000e0f077290 */ /* 0x000fc6000fffe0ff */
[----:B------:R-:W-:-:S04]  /*14a0*/  @UP1 UIADD3 UR5, UPT, UPT, UR14, URZ, URZ ;  /* 0x000000ff0e051290 */ /* 0x000fc8000fffe0ff */
[----:B--2---:R-:W-:-:S12]  /*14b0*/  UIADD3 UR5, UPT, UPT, UR5, 0x1, URZ ;  /* 0x0000000105057890 */ /* 0x004fd8000fffe0ff */
.L_x_35:
[----:B------:R-:W-:Y:S01]  /*14c0*/  UISETP.NE.AND UP0, UPT, UR37, URZ, UPT ;  /* 0x000000ff2500728c */ /* 0x000fe2000bf05270 */
[----:B------:R-:W1:Y:S08]  /*14d0*/  S2UR UR37, SR_CgaCtaId ;  /* 0x00000000002579c3 */ /* 0x000e700000008800 */
[----:B------:R-:W-:Y:S05]  /*14e0*/  BRA.U UP0, `(.L_x_18) ;  /* 0x0000000100347547 */ /* 0x000fea000b800000 */
[----:B------:R-:W2:Y:S01]  /*14f0*/  S2R R2, SR_CgaCtaId ;  /* 0x0000000000027919 */ /* 0x000ea20000008800 */
[----:B------:R-:W-:-:S04]  /*1500*/  MOV R3, 0x400 ;  /* 0x0000040000037802 */ /* 0x000fc80000000f00 */
[----:B--2---:R-:W-:Y:S02]  /*1510*/  LEA R3, R2, R3, 0x18 ;  /* 0x0000000302037211 */ /* 0x004fe400078ec0ff */
[----:B------:R-:W-:-:S03]  /*1520*/  SHF.L.U32 R2, R10, 0x1f, RZ ;  /* 0x0000001f0a027819 */ /* 0x000fc600000006ff */
[----:B------:R-:W-:-:S04]  /*1530*/  IMAD R3, R12, 0x8, R3 ;  /* 0x000000080c037824 */ /* 0x000fc800078e0203 */
[----:B------:R-:W2:Y:S02]  /*1540*/  SYNCS.PHASECHK.TRANS64.TRYWAIT P0, [R3+URZ+0xc0], R2 ;  /* 0x0000c002030075a7 */ /* 0x000ea400080011ff */
[----:B--2---:R-:W-:Y:S05]  /*1550*/  @!P0 BRA `(.L_x_19) ;  /* 0x0000005000cc8947 */ /* 0x004fea0003800000 */
.L_x_94:
[----:B------:R-:W-:Y:S01]  /*1560*/  VIADD R12, R12, 0x1 ;  /* 0x000000010c0c7836 */ /* 0x000fe20000000000 */
[----:B------:R2:W-:Y:S04]  /*1570*/  SYNCS.ARRIVE.TRANS64.A1T0 RZ, [R3+URZ+0xb0], RZ ;  /* 0x0000b0ff03ff79a7 */ /* 0x0005e800081000ff */
[----:B------:R-:W-:-:S04]  /*1580*/  ISETP.NE.AND P0, PT, R12, 0x2, PT ;  /* 0x000000020c00780c */ /* 0x000fc80003f05270 */
[----:B------:R-:W-:Y:S02]  /*1590*/  SEL R12, R12, RZ, P0 ;  /* 0x000000ff0c0c7207 */ /* 0x000fe40000000000 */
[----:B--2---:R-:W-:-:S04]  /*15a0*/  SEL R3, RZ, 0x1, P0 ;  /* 0x00000001ff037807 */ /* 0x004fc80000000000 */
[----:B------:R-:W-:-:S07]  /*15b0*/  LOP3.LUT R10, R10, R3, RZ, 0x3c, !PT ;  /* 0x000000030a0a7212 */ /* 0x000fce00078e3cff */
.L_x_18:
[----:B------:R-:W-:Y:S01]  /*15c0*/  UMOV UR4, 0x400 ;  /* 0x0000040000047882 */ /* 0x000fe20000000000 */
[----:B------:R-:W-:Y:S01]  /*15d0*/  SHF.L.U32 R2, R15, 0x1f, RZ ;  /* 0x0000001f0f027819 */ /* 0x000fe200000006ff */
[----:B-1----:R-:W-:Y:S01]  /*15e0*/  ULEA UR4, UR37, UR4, 0x18 ;  /* 0x0000000425047291 */ /* 0x002fe2000f8ec0ff */
[----:B------:R-:W-:Y:S01]  /*15f0*/  R2UR UR35, R165 ;  /* 0x00000000a52372ca */ /* 0x000fe200000e0000 */
[----:B------:R-:W-:Y:S01]  /*1600*/  UISETP.GE.U32.AND UP0, UPT, UR13, 0xff, UPT ;  /* 0x000000ff0d00788c */ /* 0x000fe2000bf06070 */
[----:B------:R-:W-:Y:S01]  /*1610*/  R2UR UR11, R155 ;  /* 0x000000009b0b72ca */ /* 0x000fe200000e0000 */
[----:B------:R-:W-:Y:S01]  /*1620*/  ULEA UR8, UR6, UR4, 0x3 ;  /* 0x0000000406087291 */ /* 0x000fe2000f8e18ff */
[----:B------:R-:W-:-:S08]  /*1630*/  UMOV UR24, URZ ;  /* 0x000000ff00187c82 */ /* 0x000fd00008000000 */
[----:B------:R1:W2:Y:S01]  /*1640*/  SYNCS.PHASECHK.TRANS64.TRYWAIT P0, [UR8+0x18], R2 ;  /* 0x00001802ff0075a7 */ /* 0x0002a20008001108 */
[----:B------:R-:W-:Y:S02]  /*1650*/  USHF.L.U32 UR35, UR35, 0x7, URZ ;  /* 0x0000000723237899 */ /* 0x000fe400080006ff */
[----:B------:R-:W-:Y:S01]  /*1660*/  USHF.L.U32 UR11, UR11, 0x6, URZ ;  /* 0x000000060b0b7899 */ /* 0x000fe200080006ff */
[----:B------:R-:W-:Y:S11]  /*1670*/  BRA.U !UP0, `(.L_x_20) ;  /* 0x0000000108a87547 */ /* 0x000ff6000b800000 */
[----:B------:R-:W-:Y:S01]  /*1680*/  UMOV UR16, URZ ;  /* 0x000000ff00107c82 */ /* 0x000fe20008000000 */
[----:B------:R-:W-:-:S05]  /*1690*/  UMOV UR17, UR6 ;  /* 0x0000000600117c82 */ /* 0x000fca0008000000 */
.L_x_25:
[----:B-1----:R-:W-:Y:S01]  /*16a0*/  ULEA UR33, UR17, UR4, 0x3 ;  /* 0x0000000411217291 */ /* 0x002fe2000f8e18ff */
[----:B--2---:R-:W-:Y:S01]  /*16b0*/  @!P5 MOV R3, 0x6000 ;  /* 0x000060000003d802 */ /* 0x004fe20000000f00 */
[----:B--2---:R-:W-:Y:S10]  /*16c0*/  @P0 BRA `(.L_x_21) ;  /* 0x00000000000c0947 */ /* 0x004ff40003800000 */
[----:B------:R-:W-:-:S04]  /*16d0*/  SHF.L.U32 R5, R15, 0x1f, RZ ;  /* 0x0000001f0f057819 */ /* 0x000fc800000006ff */
[----:B------:R-:W2:Y:S02]  /*16e0*/  SYNCS.PHASECHK.TRANS64.TRYWAIT P0, [UR33+0x18], R5 ;  /* 0x00001805ff0075a7 */ /* 0x000ea40008001121 */
[----:B--2---:R-:W-:Y:S05]  /*16f0*/  @!P0 BRA `(.L_x_22) ;  /* 0x0000005000788947 */ /* 0x004fea0003800000 */
.L_x_21:
[----:B------:R2:W-:Y:S01]  /*1700*/  @!P5 SYNCS.ARRIVE.TRANS64 RZ, [UR33], R3 ;  /* 0x00000003ffffd9a7 */ /* 0x0005e20008000021 */
[----:B------:R-:W-:Y:S04]  /*1710*/  BSSY.RECONVERGENT B0, `(.L_x_23) ;  /* 0x0000003000007945 */ /* 0x000fe80003800200 */
[----:B------:R-:W-:Y:S05]  /*1720*/  @P4 BRA `(.L_x_24) ;  /* 0x0000000000044947 */ /* 0x000fea0003800000 */
[----:B------:R-:W-:Y:S05]  /*1730*/  BPT.TRAP 0x1 ;  /* 0x000000040000795c */ /* 0x000fea0000300000 */
.L_x_24:
[----:B------:R-:W-:Y:S05]  /*1740*/  BSYNC.RECONVERGENT B0 ;  /* 0x0000000000007941 */ /* 0x000fea0003800200 */
.L_x_23:
[----:B------:R-:W-:Y:S02]  /*1750*/  UIADD3 UR6, UPT, UPT, UR17, 0x1, URZ ;  /* 0x0000000111067890 */ /* 0x000fe4000fffe0ff */
[----:B------:R-:W-:Y:S02]  /*1760*/  ULEA UR32, UR17, UR4, 0xe ;  /* 0x0000000411207291 */ /* 0x000fe4000f8e70ff */
[----:B------:R-:W-:Y:S02]  /*1770*/  UISETP.NE.AND UP0, UPT, UR6, 0x3, UPT ;  /* 0x000000030600788c */ /* 0x000fe4000bf05270 */
[----:B------:R-:W-:Y:S02]  /*1780*/  UIADD3 UR26, UP1, UPT, UR22, 0x80, URZ ;  /* 0x00000080161a7890 */ /* 0x000fe4000ff3e0ff */
[----:B------:R-:W-:Y:S02]  /*1790*/  USEL UR9, URZ, 0x1, UP0 ;  /* 0x00000001ff097887 */ /* 0x000fe40008000000 */
[----:B------:R-:W-:-:S02]  /*17a0*/  USEL UR6, UR6, URZ, UP0 ;  /* 0x000000ff06067287 */ /* 0x000fc40008000000 */
[----:B------:R-:W-:Y:S02]  /*17b0*/  UIADD3 UR20, UP0, UPT, UR22, 0x180, URZ ;  /* 0x0000018016147890 */ /* 0x000fe4000ff1e0ff */
[----:B------:R-:W-:Y:S01]  /*17c0*/  ULEA UR8, UR6, UR4, 0x3 ;  /* 0x0000000406087291 */ /* 0x000fe2000f8e18ff */
[----:B------:R-:W-:Y:S01]  /*17d0*/  LOP3.LUT R15, R15, UR9, RZ, 0x3c, !PT ;  /* 0x000000090f0f7c12 */ /* 0x000fe2000f8e3cff */
[----:B------:R-:W-:Y:S02]  /*17e0*/  USHF.L.U32 UR34, UR16, 0x7, URZ ;  /* 0x0000000710227899 */ /* 0x000fe400080006ff */
[----:B------:R-:W-:Y:S01]  /*17f0*/  UIADD3.X UR27, UPT, UPT, URZ, UR23, URZ, UP1, !UPT ;  /* 0x00000017ff1b7290 */ /* 0x000fe20008ffe4ff */
[----:B-1----:R-:W-:Y:S01]  /*1800*/  SHF.L.U32 R2, R15, 0x1f, RZ ;  /* 0x0000001f0f027819 */ /* 0x002fe200000006ff */
[----:B------:R-:W-:Y:S02]  /*1810*/  UIADD3 UR32, UPT, UPT, UR32, 0x4400, URZ ;  /* 0x0000440020207890 */ /* 0x000fe4000fffe0ff */
[----:B------:R-:W-:Y:S01]  /*1820*/  UIADD3.X UR21, UPT, UPT, URZ, UR23, URZ, UP0, !UPT ;  /* 0x00000017ff157290 */ /* 0x000fe200087fe4ff */
[----:B------:R1:W1:Y:S01]  /*1830*/  SYNCS.PHASECHK.TRANS64.TRYWAIT P0, [UR8+0x18], R2 ;  /* 0x00001802ff0075a7 */ /* 0x0002620008001108 */
[----:B------:R-:W-:Y:S01]  /*1840*/  ULEA UR8, UR17, UR4, 0xd ;  /* 0x0000000411087291 */ /* 0x000fe2000f8e68ff */
[----:B------:R-:W-:Y:S01]  /*1850*/  UMOV UR18, 0x0 ;  /* 0x0000000000127882 */ /* 0x000fe20000000000 */
[----:B------:R-:W-:-:S02]  /*1860*/  UMOV UR19, 0x10000000 ;  /* 0x1000000000137882 */ /* 0x000fc40000000000 */
[----:B------:R-:W-:Y:S01]  /*1870*/  UIADD3 UR8, UPT, UPT, UR8, 0x10400, URZ ;  /* 0x0001040008087890 */ /* 0x000fe2000fffe0ff */
[----:B------:R1:W-:Y:S01]  /*1880*/  UTMALDG.3D [UR32], [UR26], desc[UR18] ;  /* 0x000012201a0075b4 */ /* 0x0003e20008011000 */
[----:B------:R-:W-:Y:S01]  /*1890*/  UMOV UR12, UR36 ;  /* 0x00000024000c7c82 */ /* 0x000fe20008000000 */
[----:B------:R-:W-:Y:S01]  /*18a0*/  UMOV UR9, UR33 ;  /* 0x0000002100097c82 */ /* 0x000fe20008000000 */
[----:B------:R-:W-:Y:S01]  /*18b0*/  UMOV UR10, UR34 ;  /* 0x00000022000a7c82 */ /* 0x000fe20008000000 */
[----:B------:R-:W-:Y:S01]  /*18c0*/  UIADD3 UR16, UPT, UPT, UR16, 0x1, URZ ;  /* 0x0000000110107890 */ /* 0x000fe2000fffe0ff */
[----:B------:R-:W-:Y:S01]  /*18d0*/  UMOV UR24, UR5 ;  /* 0x0000000500187c82 */ /* 0x000fe20008000000 */
[----:B------:R-:W-:Y:S02]  /*18e0*/  UMOV UR17, UR6 ;  /* 0x0000000600117c82 */ /* 0x000fe40008000000 */
[----:B------:R1:W-:Y:S01]  /*18f0*/  UTMALDG.3D [UR8], [UR20], desc[UR18] ;  /* 0x00001208140075b4 */ /* 0x0003e20008011000 */
[----:B------:R-:W-:-:S09]  /*1900*/  UISETP.NE.AND UP0, UPT, UR16, UR5, UPT ;  /* 0x000000051000728c */ /* 0x000fd2000bf05270 */
[----:B------:R-:W-:Y:S05]  /*1910*/  BRA.U UP0, `(.L_x_25) ;  /* 0xfffffffd00607547 */ /* 0x000fea000b83ffff */
.L_x_20:
[----:B-1----:R-:W-:Y:S01]  /*1920*/  ULEA UR8, UR6, UR4, 0x3 ;  /* 0x0000000406087291 */ /* 0x002fe2000f8e18ff */
[----:B------:R-:W-:Y:S01]  /*1930*/  SHF.L.U32 R2, R15, 0x1f, RZ ;  /* 0x0000001f0f027819 */ /* 0x000fe200000006ff */
[----:B------:R-:W-:Y:S01]  /*1940*/  @!P1 SYNCS.ARRIVE.TRANS64.A1T0 RZ, [UR4+0x48], RZ ;  /* 0x000048ffffff99a7 */ /* 0x000fe20008100004 */
[----:B------:R-:W-:-:S06]  /*1950*/  UISETP.GT.AND UP0, UPT, UR15, UR14, UPT ;  /* 0x0000000e0f00728c */ /* 0x000fcc000bf04270 */
[----:B--2---:R1:W2:Y:S03]  /*1960*/  SYNCS.PHASECHK.TRANS64.TRYWAIT P0, [UR8+0x18], R2 ;  /* 0x00001802ff0075a7 */ /* 0x0042a60008001108 */
[----:B------:R-:W-:Y:S05]  /*1970*/  BRA.U !UP0, `(.L_x_26) ;  /* 0x0000000108ac7547 */ /* 0x000fea000b800000 */
[----:B------:R-:W-:Y:S01]  /*1980*/  UIADD3 UR21, UPT, UPT, UR7, UR24, URZ ;  /* 0x0000001807157290 */ /* 0x000fe2000fffe0ff */
[----:B------:R-:W-:-:S11]  /*1990*/  UMOV UR25, UR6 ;  /* 0x0000000600197c82 */ /* 0x000fd60008000000 */
.L_x_31:
[----:B-1----:R-:W-:Y:S01]  /*19a0*/  ULEA UR17, UR25, UR4, 0x3 ;  /* 0x0000000419117291 */ /* 0x002fe2000f8e18ff */
[----:B--2---:R-:W-:Y:S01]  /*19b0*/  @!P5 MOV R3, 0x6000 ;  /* 0x000060000003d802 */ /* 0x004fe20000000f00 */
[----:B--2---:R-:W-:Y:S10]  /*19c0*/  @P0 BRA `(.L_x_27) ;  /* 0x00000000000c0947 */ /* 0x004ff40003800000 */
[----:B------:R-:W-:-:S04]  /*19d0*/  SHF.L.U32 R5, R15, 0x1f, RZ ;  /* 0x0000001f0f057819 */ /* 0x000fc800000006ff */
[----:B------:R-:W2:Y:S02]  /*19e0*/  SYNCS.PHASECHK.TRANS64.TRYWAIT P0, [UR17+0x18], R5 ;  /* 0x00001805ff0075a7 */ /* 0x000ea40008001111 */
[----:B--2---:R-:W-:Y:S05]  /*19f0*/  @!P0 BRA `(.L_x_28) ;  /* 0x0000004c00d08947 */ /* 0x004fea0003800000 */
.L_x_27:
[----:B------:R2:W-:Y:S01]  /*1a00*/  @!P5 SYNCS.ARRIVE.TRANS64 RZ, [UR17], R3 ;  /* 0x00000003ffffd9a7 */ /* 0x0005e20008000011 */
[----:B------:R-:W-:Y:S04]  /*1a10*/  BSSY.RECONVERGENT B0, `(.L_x_29) ;  /* 0x0000003000007945 */ /* 0x000fe80003800200 */
[----:B------:R-:W-:Y:S05]  /*1a20*/  @P4 BRA `(.L_x_30) ;  /* 0x0000000000044947 */ /* 0x000fea0003800000 */
[----:B------:R-:W-:Y:S05]  /*1a30*/  BPT.TRAP 0x1 ;  /* 0x000000040000795c */ /* 0x000fea0000300000 */
.L_x_30:
[----:B------:R-:W-:Y:S05]  /*1a40*/  BSYNC.RECONVERGENT B0 ;  /* 0x0000000000007941 */ /* 0x000fea0003800200 */
.L_x_29:
        /* <DEDUP_REMOVED lines=10> */
[----:B------:R-:W-:Y:S01]  /*1af0*/  UIADD3 UR16, UPT, UPT, UR16, 0x4400, URZ ;  /* 0x0000440010107890 */ /* 0x000fe2000fffe0ff */
[----:B-1----:R-:W-:Y:S01]  /*1b00*/  SHF.L.U32 R2, R15, 0x1f, RZ ;  /* 0x0000001f0f027819 */ /* 0x002fe200000006ff */
[----:B------:R-:W-:Y:S02]  /*1b10*/  UIADD3.X UR31, UPT, UPT, URZ, UR23, URZ, UP1, !UPT ;  /* 0x00000017ff1f7290 */ /* 0x000fe40008ffe4ff */
[----:B------:R-:W-:Y:S01]  /*1b20*/  UIADD3.X UR29, UPT, UPT, URZ, UR23, URZ, UP0, !UPT ;  /* 0x00000017ff1d7290 */ /* 0x000fe200087fe4ff */
[----:B------:R1:W1:Y:S01]  /*1b30*/  SYNCS.PHASECHK.TRANS64.TRYWAIT P0, [UR8+0x18], R2 ;  /* 0x00001802ff0075a7 */ /* 0x0002620008001108 */
[----:B------:R-:W-:Y:S01]  /*1b40*/  ULEA UR8, UR25, UR4, 0xd ;  /* 0x0000000419087291 */ /* 0x000fe2000f8e68ff */
[----:B------:R-:W-:Y:S01]  /*1b50*/  UMOV UR26, 0x0 ;  /* 0x00000000001a7882 */ /* 0x000fe20000000000 */
[----:B------:R-:W-:-:S02]  /*1b60*/  UMOV UR27, 0x10000000 ;  /* 0x10000000001b7882 */ /* 0x000fc40000000000 */
[----:B------:R-:W-:Y:S01]  /*1b70*/  UIADD3 UR8, UPT, UPT, UR8, 0x10400, URZ ;  /* 0x0001040008087890 */ /* 0x000fe2000fffe0ff */
[----:B------:R-:W-:Y:S01]  /*1b80*/  UMOV UR19, UR35 ;  /* 0x0000002300137c82 */ /* 0x000fe20008000000 */
[----:B------:R-:W-:Y:S01]  /*1b90*/  UMOV UR20, UR36 ;  /* 0x0000002400147c82 */ /* 0x000fe20008000000 */
[----:B------:R-:W-:Y:S01]  /*1ba0*/  UMOV UR12, UR36 ;  /* 0x00000024000c7c82 */ /* 0x000fe20008000000 */
[----:B------:R-:W-:Y:S01]  /*1bb0*/  UMOV UR9, UR17 ;  /* 0x0000001100097c82 */ /* 0x000fe20008000000 */
[----:B------:R-:W-:Y:S01]  /*1bc0*/  UMOV UR10, UR18 ;  /* 0x00000012000a7c82 */ /* 0x000fe20008000000 */
[----:B------:R1:W-:Y:S01]  /*1bd0*/  UTMALDG.3D [UR16], [UR30], desc[UR26] ;  /* 0x00001a101e0075b4 */ /* 0x0003e20008011000 */
[----:B------:R-:W-:Y:S01]  /*1be0*/  UIADD3 UR24, UPT, UPT, UR24, 0x1, URZ ;  /* 0x0000000118187890 */ /* 0x000fe2000fffe0ff */
[----:B------:R-:W-:-:S03]  /*1bf0*/  UMOV UR25, UR6 ;  /* 0x0000000600197c82 */ /* 0x000fc60008000000 */
[----:B------:R-:W-:Y:S01]  /*1c00*/  UISETP.NE.AND UP0, UPT, UR24, UR21, UPT ;  /* 0x000000151800728c */ /* 0x000fe2000bf05270 */
[----:B------:R1:W-:Y:S08]  /*1c10*/  UTMALDG.3D [UR8], [UR28], desc[UR26] ;  /* 0x00001a081c0075b4 */ /* 0x0003f00008011000 */
[----:B------:R-:W-:Y:S05]  /*1c20*/  BRA.U UP0, `(.L_x_31) ;  /* 0xfffffffd005c7547 */ /* 0x000fea000b83ffff */
.L_x_26:
[C---:B-1----:R-:W-:Y:S01]  /*1c30*/  LEA R2, R14.reuse, UR4, 0x3 ;  /* 0x000000040e027c11 */ /* 0x042fe2000f8e18ff */
[----:B------:R-:W-:Y:S01]  /*1c40*/  NOP ;  /* 0x0000000000007918 */ /* 0x000fe20000000000 */
[----:B--2---:R-:W-:Y:S02]  /*1c50*/  SHF.L.U32 R3, R13, 0x1f, RZ ;  /* 0x0000001f0d037819 */ /* 0x004fe400000006ff */
[----:B------:R-:W-:Y:S02]  /*1c60*/  LEA R4, R14, UR4, 0x4 ;  /* 0x000000040e047c11 */ /* 0x000fe4000f8e20ff */
[----:B------:R-:W1:Y:S02]  /*1c70*/  SYNCS.PHASECHK.TRANS64.TRYWAIT P0, [R2+URZ+0x50], R3 ;  /* 0x00005003020075a7 */ /* 0x000e6400080011ff */
[----:B-1----:R-:W-:Y:S05]  /*1c80*/  @!P0 BRA `(.L_x_32) ;  /* 0x0000004c00448947 */ /* 0x002fea0003800000 */
.L_x_97:
[----:B------:R-:W2:Y:S01]  /*1c90*/  LDS.128 R4, [R4+0xe0] ;  /* 0x0000e00004047984 */ /* 0x000ea20000000c00 */
[----:B---3--:R-:W-:Y:S01]  /*1ca0*/  ISETP.GE.AND P0, PT, R72, 0x1, PT ;  /* 0x000000014800780c */ /* 0x008fe20003f06270 */
[----:B-1----:R-:W-:Y:S01]  /*1cb0*/  VIADD R2, R2, 0x60 ;  /* 0x0000006002027836 */ /* 0x002fe20000000000 */
[----:B------:R-:W-:Y:S01]  /*1cc0*/  @!PT LDS RZ, [RZ] ;  /* 0x00000000fffff984 */ /* 0x000fe20000000800 */
[----:B------:R-:W-:Y:S01]  /*1cd0*/  @!PT LDS RZ, [RZ] ;  /* 0x00000000fffff984 */ /* 0x000fe20000000800 */
[----:B------:R-:W-:Y:S01]  /*1ce0*/  @!PT LDS RZ, [RZ] ;  /* 0x00000000fffff984 */ /* 0x000fe20000000800 */
[----:B------:R-:W-:Y:S01]  /*1cf0*/  @!PT LDS RZ, [RZ] ;  /* 0x00000000fffff984 */ /* 0x000fe20000000800 */
[----:B------:R1:W-:Y:S06]  /*1d00*/  MEMBAR.ALL.CTA ;  /* 0x0000000000007992 */ /* 0x0003ec0000008000 */
[----:B-1----:R-:W1:Y:S01]  /*1d10*/  FENCE.VIEW.ASYNC.S ;  /* 0x00000000000073c6 */ /* 0x002e620000000000 */
[----:B------:R-:W-:-:S04]  /*1d20*/  PRMT R2, RZ, 0x654, R2 ;  /* 0x00000654ff027816 */ /* 0x000fc80000000002 */
[----:B-1----:R1:W-:Y:S01]  /*1d30*/  SYNCS.ARRIVE.TRANS64.RED.A1T0 RZ, [R2+URZ], RZ ;  /* 0x000000ff02ff79a7 */ /* 0x0023e200081004ff */
[----:B--2---:R-:W-:-:S13]  /*1d40*/  LOP3.LUT P2, RZ, R6, 0x1, RZ, 0xc0, !PT ;  /* 0x0000000106ff7812 */ /* 0x004fda000784c0ff */
[----:B------:R-:W-:Y:S01]  /*1d50*/  @P2 SHF.R.U32.HI R3, RZ, 0x10, R5 ;  /* 0x00000010ff032819 */ /* 0x000fe20000011605 */
[----:B------:R-:W-:Y:S01]  /*1d60*/  VOTEU.ANY UP0, P2 ;  /* 0x0000000000ff7886 */ /* 0x000fe20001000100 */
[----:B------:R-:W-:Y:S02]  /*1d70*/  @P2 MOV R11, R4 ;  /* 0x00000004000b2202 */ /* 0x000fe40000000f00 */
[----:B------:R-:W-:Y:S02]  /*1d80*/  @P2 R2UR.BROADCAST UR8, R3 ;  /* 0x00000000030822ca */ /* 0x000fe400008e0000 */
[----:B------:R-:W-:-:S11]  /*1d90*/  @P2 LOP3.LUT R8, R5, 0xffff, RZ, 0xc0, !PT ;  /* 0x0000ffff05082812 */ /* 0x000fd600078ec0ff */
[----:B------:R-:W-:Y:S01]  /*1da0*/  @UP0 UMOV UR36, UR8 ;  /* 0x0000000800240c82 */ /* 0x000fe20008000000 */
[----:B-1----:R-:W-:Y:S05]  /*1db0*/  @!P0 BRA `(.L_x_33) ;  /* 0x0000000000b88947 */ /* 0x002fea0003800000 */
[----:B------:R-:W4:Y:S01]  /*1dc0*/  LDC.64 R4, c[0x0][0xb18] ;  /* 0x0002c600ff047b82 */ /* 0x000f220000000a00 */
[----:B------:R-:W-:-:S07]  /*1dd0*/  ISETP.NE.AND P3, PT, R72, 0x1, PT ;  /* 0x000000014800780c */ /* 0x000fce0003f65270 */
[----:B------:R-:W1:Y:S08]  /*1de0*/  LDC.64 R6, c[0x0][0xb10] ;  /* 0x0002c400ff067b82 */ /* 0x000e700000000a00 */
[----:B------:R-:W2:Y:S08]  /*1df0*/  LDC R16, c[0x0][0xb20] ;  /* 0x0002c800ff107b82 */ /* 0x000eb00000000800 */
[----:B------:R-:W3:Y:S01]  /*1e00*/  LDC R18, c[0x0][0xb0c] ;  /* 0x0002c300ff127b82 */ /* 0x000ee20000000800 */
[----:B----4-:R-:W-:Y:S01]  /*1e10*/  IMAD.HI.U32 R17, R0, R5, RZ ;  /* 0x0000000500117227 */ /* 0x010fe200078e00ff */
[----:B------:R-:W-:-:S03]  /*1e20*/  ISETP.NE.AND P0, PT, R4, 0x1, PT ;  /* 0x000000010400780c */ /* 0x000fc60003f05270 */
[----:B------:R-:W-:-:S03]  /*1e30*/  IMAD.HI.U32 R5, R8, R5, RZ ;  /* 0x0000000508057227 */ /* 0x000fc600078e00ff */
[----:B------:R-:W4:Y:S01]  /*1e40*/  LDC.64 R2, c[0x0][0xb28] ;  /* 0x0002ca00ff027b82 */ /* 0x000f220000000a00 */
[----:B-1----:R-:W-:-:S04]  /*1e50*/  IMAD.HI.U32 R20, R9, R6, RZ ;  /* 0x0000000609147227 */ /* 0x002fc800078e00ff */
[----:B------:R-:W-:Y:S01]  /*1e60*/  IMAD.HI.U32 R22, R11, R6, RZ ;  /* 0x000000060b167227 */ /* 0x000fe200078e00ff */
[----:B------:R-:W-:Y:S02]  /*1e70*/  SHF.R.U32.HI R20, RZ, R7, R20 ;  /* 0x00000007ff147219 */ /* 0x000fe40000011614 */
[-C--:B--2---:R-:W-:Y:S02]  /*1e80*/  SHF.R.U32.HI R17, RZ, R16.reuse, R17 ;  /* 0x00000010ff117219 */ /* 0x084fe40000011611 */
[----:B------:R-:W-:Y:S02]  /*1e90*/  SHF.R.U32.HI R5, RZ, R16, R5 ;  /* 0x00000010ff057219 */ /* 0x000fe40000011605 */
[----:B------:R-:W-:Y:S02]  /*1ea0*/  SEL R17, R0, R17, !P0 ;  /* 0x0000001100117207 */ /* 0x000fe40004000000 */
[----:B------:R-:W-:Y:S02]  /*1eb0*/  SHF.R.U32.HI R22, RZ, R7, R22 ;  /* 0x00000007ff167219 */ /* 0x000fe40000011616 */
[----:B---3--:R-:W-:-:S02]  /*1ec0*/  ISETP.NE.AND P1, PT, R18, 0x1, PT ;  /* 0x000000011200780c */ /* 0x008fc40003f25270 */
[----:B------:R-:W-:Y:S02]  /*1ed0*/  SEL R5, R8, R5, !P0 ;  /* 0x0000000508057207 */ /* 0x000fe40004000000 */
[----:B------:R-:W-:Y:S02]  /*1ee0*/  SEL R19, R9, R20, !P1 ;  /* 0x0000001409137207 */ /* 0x000fe40004800000 */
[----:B------:R-:W-:Y:S01]  /*1ef0*/  SEL R7, R11, R22, !P1 ;  /* 0x000000160b077207 */ /* 0x000fe20004800000 */
[----:B----4-:R-:W-:-:S04]  /*1f00*/  IMAD.HI.U32 R20, R17, R2, RZ ;  /* 0x0000000211147227 */ /* 0x010fc800078e00ff */
[----:B------:R-:W-:Y:S01]  /*1f10*/  IMAD.HI.U32 R6, R19, R2, RZ ;  /* 0x0000000213067227 */ /* 0x000fe200078e00ff */
[----:B------:R-:W-:-:S04]  /*1f20*/  @P3 SHF.R.U32.HI R17, RZ, R3, R20 ;  /* 0x00000003ff113219 */ /* 0x000fc80000011614 */
[----:B------:R-:W-:Y:S01]  /*1f30*/  @P3 SHF.R.U32.HI R19, RZ, R3, R6 ;  /* 0x00000003ff133219 */ /* 0x000fe20000011606 */
[----:B------:R-:W-:-:S04]  /*1f40*/  IMAD R17, R72, R17, RZ ;  /* 0x0000001148117224 */ /* 0x000fc800078e02ff */
[----:B------:R-:W-:Y:S01]  /*1f50*/  IMAD R6, R72, R19, RZ ;  /* 0x0000001348067224 */ /* 0x000fe200078e02ff */
[C---:B------:R-:W-:Y:S02]  /*1f60*/  ISETP.GE.AND P0, PT, R5.reuse, R17, PT ;  /* 0x000000110500720c */ /* 0x040fe40003f06270 */
[----:B------:R-:W-:Y:S02]  /*1f70*/  IADD3 R17, PT, PT, -R5, RZ, RZ ;  /* 0x000000ff05117210 */ /* 0x000fe40007ffe1ff */
[----:B------:R-:W-:Y:S01]  /*1f80*/  ISETP.GE.OR P0, PT, R7, R6, P0 ;  /* 0x000000060700720c */ /* 0x000fe20000706670 */
[----:B------:R-:W-:-:S04]  /*1f90*/  IMAD.HI.U32 R6, R5, R2, RZ ;  /* 0x0000000205067227 */ /* 0x000fc800078e00ff */
[----:B------:R-:W-:Y:S01]  /*1fa0*/  IMAD R8, R4, R17, R8 ;  /* 0x0000001104087224 */ /* 0x000fe200078e0208 */
[----:B------:R-:W-:-:S04]  /*1fb0*/  SHF.R.U32.HI R6, RZ, R3, R6 ;  /* 0x00000003ff067219 */ /* 0x000fc80000011606 */
[----:B------:R-:W-:-:S03]  /*1fc0*/  SEL R6, R5, R6, !P3 ;  /* 0x0000000605067207 */ /* 0x000fc60005800000 */
[----:B------:R-:W-:-:S04]  /*1fd0*/  @!P0 IMAD.HI.U32 R16, R7, R2, RZ ;  /* 0x0000000207108227 */ /* 0x000fc800078e00ff */
[----:B------:R-:W-:Y:S01]  /*1fe0*/  IMAD.MOV R2, RZ, RZ, -R6 ;  /* 0x000000ffff027224 */ /* 0x000fe200078e0a06 */
[----:B------:R-:W-:-:S03]  /*1ff0*/  @!P0 SHF.R.U32.HI R16, RZ, R3, R16 ;  /* 0x00000003ff108219 */ /* 0x000fc60000011610 */
[----:B------:R-:W-:Y:S01]  /*2000*/  IMAD R2, R72, R2, R5 ;  /* 0x0000000248027224 */ /* 0x000fe200078e0205 */
[----:B------:R-:W-:-:S05]  /*2010*/  @!P0 SEL R3, R7, R16, !P3 ;  /* 0x0000001007038207 */ /* 0x000fca0005800000 */
[--C-:B------:R-:W-:Y:S02]  /*2020*/  @!P0 IMAD.IADD R6, R6, 0x1, -R3.reuse ;  /* 0x0000000106068824 */ /* 0x100fe400078e0a03 */
[----:B------:R-:W-:Y:S01]  /*2030*/  @!P0 IMAD R3, R2, R19, R3 ;  /* 0x0000001302038224 */ /* 0x000fe200078e0203 */
[----:B------:R-:W-:Y:S01]  /*2040*/  IADD3 R2, PT, PT, -R7, RZ, RZ ;  /* 0x000000ff07027210 */ /* 0x000fe20007ffe1ff */
[----:B------:R-:W-:Y:S02]  /*2050*/  @!P0 IMAD R5, R72, R6, R7 ;  /* 0x0000000648058224 */ /* 0x000fe400078e0207 */
[----:B------:R-:W-:Y:S02]  /*2060*/  @!P0 IMAD.MOV.U32 R7, RZ, RZ, R3 ;  /* 0x000000ffff078224 */ /* 0x000fe400078e0003 */
[----:B------:R-:W-:Y:S02]  /*2070*/  IMAD R2, R18, R2, R11 ;  /* 0x0000000212027224 */ /* 0x000fe400078e020b */
[----:B------:R-:W-:-:S02]  /*2080*/  IMAD R8, R5, R4, R8 ;  /* 0x0000000405087224 */ /* 0x000fc400078e0208 */
[----:B------:R-:W-:Y:S02]  /*2090*/  IMAD R11, R7, R18, R2 ;  /* 0x00000012070b7224 */ /* 0x000fe400078e0202 */
.L_x_33:
[----:B------:R-:W1:Y:S02]  /*20a0*/  LDCU UR8, c[0x0][0xb30] ;  /* 0x00016600ff0877ac */ /* 0x000e640008000800 */
[----:B-1----:R-:W-:-:S09]  /*20b0*/  UISETP.NE.AND UP0, UPT, UR8, 0x1, UPT ;  /* 0x000000010800788c */ /* 0x002fd2000bf05270 */
[----:B------:R-:W-:Y:S05]  /*20c0*/  BRA.U UP0, `(.L_x_34) ;  /* 0x0000000100407547 */ /* 0x000fea000b800000 */
[----:B------:R-:W1:Y:S08]  /*20d0*/  LDC.64 R4, c[0x0][0xb10] ;  /* 0x0002c400ff047b82 */ /* 0x000e700000000a00 */
[----:B------:R-:W2:Y:S08]  /*20e0*/  LDC.64 R2, c[0x0][0xb18] ;  /* 0x0002c600ff027b82 */ /* 0x000eb00000000a00 */
[----:B------:R-:W3:Y:S08]  /*20f0*/  LDC R6, c[0x0][0xb20] ;  /* 0x0002c800ff067b82 */ /* 0x000ef00000000800 */
[----:B------:R-:W4:Y:S01]  /*2100*/  LDC R16, c[0x0][0xb0c] ;  /* 0x0002c300ff107b82 */ /* 0x000f220000000800 */
[----:B-1----:R-:W-:-:S05]  /*2110*/  IMAD.HI.U32 R4, R11, R4, RZ ;  /* 0x000000040b047227 */ /* 0x002fca00078e00ff */
[----:B------:R-:W-:Y:S01]  /*2120*/  SHF.R.U32.HI R4, RZ, R5, R4 ;  /* 0x00000005ff047219 */ /* 0x000fe20000011604 */
[----:B--2---:R-:W-:Y:S01]  /*2130*/  IMAD.HI.U32 R3, R8, R3, RZ ;  /* 0x0000000308037227 */ /* 0x004fe200078e00ff */
[----:B------:R-:W-:-:S04]  /*2140*/  ISETP.NE.AND P0, PT, R2, 0x1, PT ;  /* 0x000000010200780c */ /* 0x000fc80003f05270 */
[----:B---3--:R-:W-:-:S04]  /*2150*/  SHF.R.U32.HI R3, RZ, R6, R3 ;  /* 0x00000006ff037219 */ /* 0x008fc80000011603 */
[----:B------:R-:W-:Y:S02]  /*2160*/  SEL R3, R8, R3, !P0 ;  /* 0x0000000308037207 */ /* 0x000fe40004000000 */
[----:B----4-:R-:W-:-:S04]  /*2170*/  ISETP.NE.AND P1, PT, R16, 0x1, PT ;  /* 0x000000011000780c */ /* 0x010fc80003f25270 */
[----:B------:R-:W-:-:S05]  /*2180*/  SEL R4, R11, R4, !P1 ;  /* 0x000000040b047207 */ /* 0x000fca0004800000 */
[----:B------:R-:W-:Y:S02]  /*2190*/  IMAD.IADD R5, R3, 0x1, -R4 ;  /* 0x0000000103057824 */ /* 0x000fe400078e0a04 */
[----:B------:R-:W-:Y:S02]  /*21a0*/  IMAD.IADD R3, R4, 0x1, -R3 ;  /* 0x0000000104037824 */ /* 0x000fe400078e0a03 */
[----:B------:R-:W-:Y:S02]  /*21b0*/  IMAD R11, R5, R16, R11 ;  /* 0x00000010050b7224 */ /* 0x000fe400078e020b */
[----:B------:R-:W-:-:S07]  /*21c0*/  IMAD R8, R3, R2, R8 ;  /* 0x0000000203087224 */ /* 0x000fce00078e0208 */
.L_x_34:
[----:B------:R-:W-:Y:S01]  /*21d0*/  VIADD R14, R14, 0x1 ;  /* 0x000000010e0e7836 */ /* 0x000fe20000000000 */
[----:B------:R-:W-:Y:S01]  /*21e0*/  PLOP3.LUT P1, PT, PT, PT, PT, 0x80, 0x8 ;  /* 0x000000000008781c */ /* 0x000fe20003f2f070 */
[----:B------:R-:W-:Y:S02]  /*21f0*/  IMAD.IADD R165, R11, 0x1, R154 ;  /* 0x000000010ba57824 */ /* 0x000fe400078e029a */
[----:B------:R-:W-:Y:S01]  /*2200*/  IMAD.IADD R155, R8, 0x1, R143 ;  /* 0x00000001089b7824 */ /* 0x000fe200078e028f */
[----:B------:R-:W-:-:S04]  /*2210*/  ISETP.NE.AND P0, PT, R14, 0x2, PT ;  /* 0x000000020e00780c */ /* 0x000fc80003f05270 */
[----:B------:R-:W-:Y:S02]  /*2220*/  SEL R2, RZ, 0x1, P0 ;  /* 0x00000001ff027807 */ /* 0x000fe40000000000 */
[----:B------:R-:W-:Y:S02]  /*2230*/  SEL R14, R14, RZ, P0 ;  /* 0x000000ff0e0e7207 */ /* 0x000fe40000000000 */
[----:B------:R-:W-:Y:S01]  /*2240*/  LOP3.LUT R13, R13, R2, RZ, 0x3c, !PT ;  /* 0x000000020d0d7212 */ /* 0x000fe200078e3cff */
[----:B------:R-:W-:Y:S06]  /*2250*/  @P2 BRA `(.L_x_35) ;  /* 0xfffffff000982947 */ /* 0x000fec000383ffff */
[----:B------:R-:W-:Y:S01]  /*2260*/  UIADD3 UR4, UPT, UPT, UR4, 0x18, URZ ;  /* 0x0000001804047890 */ /* 0x000fe2000fffe0ff */
[----:B------:R-:W-:-:S03]  /*2270*/  SHF.L.U32 R3, R15, 0x1f, RZ ;  /* 0x0000001f0f037819 */ /* 0x000fc600000006ff */
[----:B------:R-:W-:-:S09]  /*2280*/  ULEA UR5, UR6, UR4, 0x3 ;  /* 0x0000000406057291 */ /* 0x000fd2000f8e18ff */
[----:B------:R-:W1:Y:S02]  /*2290*/  SYNCS.PHASECHK.TRANS64.TRYWAIT P0, [UR5], R3 ;  /* 0x00000003ff0075a7 */ /* 0x000e640008001105 */
[----:B-1----:R-:W-:Y:S05]  /*22a0*/  @!P0 BRA `(.L_x_36) ;  /* 0x0000004400d08947 */ /* 0x002fea0003800000 */
.L_x_99:
[----:B------:R-:W-:-:S04]  /*22b0*/  UIADD3 UR6, UPT, UPT, UR6, 0x1, URZ ;  /* 0x0000000106067890 */ /* 0x000fc8000fffe0ff */
[----:B------:R-:W-:-:S04]  /*22c0*/  UISETP.NE.AND UP0, UPT, UR6, 0x3, UPT ;  /* 0x000000030600788c */ /* 0x000fc8000bf05270 */
[----:B------:R-:W-:Y:S02]  /*22d0*/  USEL UR7, URZ, 0x1, UP0 ;  /* 0x00000001ff077887 */ /* 0x000fe40008000000 */
[----:B------:R-:W-:-:S04]  /*22e0*/  USEL UR6, UR6, URZ, UP0 ;  /* 0x000000ff06067287 */ /* 0x000fc80008000000 */
[----:B------:R-:W-:Y:S01]  /*22f0*/  ULEA UR5, UR6, UR4, 0x3 ;  /* 0x0000000406057291 */ /* 0x000fe2000f8e18ff */
[----:B------:R-:W-:-:S04]  /*2300*/  LOP3.LUT R15, R15, UR7, RZ, 0x3c, !PT ;  /* 0x000000070f0f7c12 */ /* 0x000fc8000f8e3cff */
[----:B-1----:R-:W-:-:S04]  /*2310*/  SHF.L.U32 R3, R15, 0x1f, RZ ;  /* 0x0000001f0f037819 */ /* 0x002fc800000006ff */
[----:B------:R-:W1:Y:S02]  /*2320*/  SYNCS.PHASECHK.TRANS64.TRYWAIT P0, [UR5], R3 ;  /* 0x00000003ff0075a7 */ /* 0x000e640008001105 */
[----:B-1----:R-:W-:Y:S05]  /*2330*/  @!P0 BRA `(.L_x_37) ;  /* 0x0000004400c48947 */ /* 0x002fea0003800000 */
.L_x_101:
[----:B------:R-:W-:-:S04]  /*2340*/  UIADD3 UR6, UPT, UPT, UR6, 0x1, URZ ;  /* 0x0000000106067890 */ /* 0x000fc8000fffe0ff */
[----:B------:R-:W-:-:S04]  /*2350*/  UISETP.NE.AND UP0, UPT, UR6, 0x3, UPT ;  /* 0x000000030600788c */ /* 0x000fc8000bf05270 */
[----:B------:R-:W-:Y:S02]  /*2360*/  USEL UR5, URZ, 0x1, UP0 ;  /* 0x00000001ff057887 */ /* 0x000fe40008000000 */
[----:B------:R-:W-:-:S04]  /*2370*/  USEL UR6, UR6, URZ, UP0 ;  /* 0x000000ff06067287 */ /* 0x000fc80008000000 */
[----:B------:R-:W-:Y:S01]  /*2380*/  ULEA UR6, UR6, UR4, 0x3 ;  /* 0x0000000406067291 */ /* 0x000fe2000f8e18ff */
[----:B-1----:R-:W-:-:S04]  /*2390*/  LOP3.LUT R3, R15, UR5, RZ, 0x3c, !PT ;  /* 0x000000050f037c12 */ /* 0x002fc8000f8e3cff */
[----:B------:R-:W-:Y:S01]  /*23a0*/  SHF.L.U32 R3, R3, 0x1f, RZ ;  /* 0x0000001f03037819 */ /* 0x000fe200000006ff */
[----:B----4-:R-:W-:-:S07]  /*23b0*/  IMAD.U32 R0, RZ, RZ, UR6 ;  /* 0x00000006ff007e24 */ /* 0x010fce000f8e00ff */
.L_x_38:
[----:B-1----:R1:W2:Y:S02]  /*23c0*/  SYNCS.PHASECHK.TRANS64.TRYWAIT P0, [R0+URZ], R3 ;  /* 0x00000003000075a7 */ /* 0x0022a400080011ff */
[----:B--2---:R-:W-:Y:S05]  /*23d0*/  @!P0 NANOSLEEP.SYNCS 0x989680 ;  /* 0x009896800000895d */ /* 0x004fea0003900000 */
[----:B------:R-:W2:Y:S02]  /*23e0*/  @!P0 SYNCS.PHASECHK.TRANS64 P0, [R0+URZ], R3 ;  /* 0x00000003000085a7 */ /* 0x000ea400080010ff */
[----:B--2---:R-:W-:Y:S05]  /*23f0*/  @P0 EXIT ;  /* 0x000000000000094d */ /* 0x004fea0003800000 */
[----:B------:R-:W-:Y:S05]  /*2400*/  BRA `(.L_x_38) ;  /* 0xfffffffc00ec7947 */ /* 0x000fea000383ffff */
.L_x_17:
[----:B------:R-:W-:-:S04]  /*2410*/  UISETP.NE.AND UP1, UPT, UR37, URZ, UPT ;  /* 0x000000ff2500728c */ /* 0x000fc8000bf25270 */
[----:B------:R-:W-:-:S09]  /*2420*/  UISETP.NE.OR UP1, UPT, UR8, 0x1, UP1 ;  /* 0x000000010800788c */ /* 0x000fd20008f25670 */
[----:B------:R-:W-:Y:S05]  /*2430*/  BRA.U UP1, `(.L_x_39) ;  /* 0x0000000501487547 */ /* 0x000fea000b800000 */
[----:B------:R-:W-:Y:S01]  /*2440*/  ISETP.NE.AND P2, PT, R2, RZ, PT ;  /* 0x000000ff0200720c */ /* 0x000fe20003f45270 */
[----:B------:R-:W-:Y:S01]  /*2450*/  IMAD.MOV.U32 R12, RZ, RZ, 0x1 ;  /* 0x00000001ff0c7424 */ /* 0x000fe200078e00ff */
[----:B------:R-:W-:Y:S02]  /*2460*/  CS2R R10, SRZ ;  /* 0x00000000000a7805 */ /* 0x000fe4000001ff00 */
[----:B------:R-:W-:Y:S01]  /*2470*/  CS2R R8, SRZ ;  /* 0x0000000000087805 */ /* 0x000fe2000001ff00 */
[----:B------:R-:W-:Y:S01]  /*2480*/  UMOV UR4, 0x400 ;  /* 0x0000040000047882 */ /* 0x000fe20000000000 */
[----:B------:R-:W-:Y:S01]  /*2490*/  UMOV UR6, URZ ;  /* 0x000000ff00067c82 */ /* 0x000fe20008000000 */
[----:B------:R-:W-:-:S12]  /*24a0*/  ULEA UR37, UR37, UR4, 0x18 ;  /* 0x0000000425257291 */ /* 0x000fd8000f8ec0ff */
.L_x_43:
[----:B------:R-:W-:Y:S02]  /*24b0*/  LEA R0, R8, UR37, 0x3 ;  /* 0x0000002508007c11 */ /* 0x000fe4000f8e18ff */
[----:B------:R-:W-:-:S03]  /*24c0*/  SHF.L.U32 R5, R9, 0x1f, RZ ;  /* 0x0000001f09057819 */ /* 0x000fc600000006ff */
[----:B------:R-:W-:Y:S01]  /*24d0*/  VIADD R4, R0, 0xc0 ;  /* 0x000000c000047836 */ /* 0x000fe20000000000 */
[----:B------:R-:W1:Y:S02]  /*24e0*/  SYNCS.PHASECHK.TRANS64.TRYWAIT P0, [R0+URZ+0xb0], R5 ;  /* 0x0000b005000075a7 */ /* 0x000e6400080011ff */
[----:B-1----:R-:W-:Y:S05]  /*24f0*/  @!P0 BRA `(.L_x_40) ;  /* 0x00000044006c8947 */ /* 0x002fea0003800000 */
.L_x_102:
[----:B------:R-:W-:Y:S01]  /*2500*/  ULEA UR5, UR6, UR37, 0x3 ;  /* 0x0000002506057291 */ /* 0x000fe2000f8e18ff */
[----:B------:R-:W-:Y:S02]  /*2510*/  PRMT R4, RZ, 0x654, R4 ;  /* 0x00000654ff047816 */ /* 0x000fe40000000004 */
[----:B-1----:R-:W-:Y:S01]  /*2520*/  SHF.L.U32 R5, R12, 0x1f, RZ ;  /* 0x0000001f0c057819 */ /* 0x002fe200000006ff */
[----:B------:R-:W-:Y:S01]  /*2530*/  UIADD3 UR4, UPT, UPT, UR5, 0x50, URZ ;  /* 0x0000005005047890 */ /* 0x000fe2000fffe0ff */
[----:B------:R1:W-:Y:S05]  /*2540*/  SYNCS.ARRIVE.TRANS64.RED.A1T0 RZ, [R4+URZ], RZ ;  /* 0x000000ff04ff79a7 */ /* 0x0003ea00081004ff */
[----:B------:R-:W-:Y:S01]  /*2550*/  IMAD.U32 R7, RZ, RZ, UR4 ;  /* 0x00000004ff077e24 */ /* 0x000fe2000f8e00ff */
[----:B------:R-:W2:Y:S04]  /*2560*/  SYNCS.PHASECHK.TRANS64.TRYWAIT P0, [UR5+0x60], R5 ;  /* 0x00006005ff0075a7 */ /* 0x000ea80008001105 */
[----:B------:R-:W-:Y:S01]  /*2570*/  PRMT R6, R2, 0x654, R7 ;  /* 0x0000065402067816 */ /* 0x000fe20000000007 */
[----:B-1----:R-:W-:Y:S01]  /*2580*/  @!P2 IMAD.MOV.U32 R4, RZ, RZ, 0x10 ;  /* 0x00000010ff04a424 */ /* 0x002fe200078e00ff */
[----:B--2---:R-:W-:Y:S06]  /*2590*/  @!P0 BRA `(.L_x_41) ;  /* 0x0000004400588947 */ /* 0x004fec0003800000 */
.L_x_104:
[----:B------:R-:W-:Y:S01]  /*25a0*/  ULEA UR4, UR6, UR37, 0x4 ;  /* 0x0000002506047291 */ /* 0x000fe2000f8e20ff */
[----:B------:R-:W-:Y:S01]  /*25b0*/  SEL R3, R6, R3, !P2 ;  /* 0x0000000306037207 */ /* 0x000fe20005000000 */
[----:B------:R-:W-:Y:S01]  /*25c0*/  UIADD3 UR5, UPT, UPT, UR5, 0x50, URZ ;  /* 0x0000005005057890 */ /* 0x000fe2000fffe0ff */
[----:B-1----:R-:W-:Y:S01]  /*25d0*/  LEA R0, R11, UR37, 0x3 ;  /* 0x000000250b007c11 */ /* 0x002fe2000f8e18ff */
[----:B------:R-:W-:Y:S01]  /*25e0*/  UIADD3 UR4, UPT, UPT, UR4, 0xe0, URZ ;  /* 0x000000e004047890 */ /* 0x000fe2000fffe0ff */
[----:B------:R-:W-:Y:S01]  /*25f0*/  SHF.L.U32 R5, R10, 0x1f, RZ ;  /* 0x0000001f0a057819 */ /* 0x000fe200000006ff */
[----:B------:R1:W-:Y:S01]  /*2600*/  @!P2 SYNCS.ARRIVE.TRANS64.RED RZ, [R3+URZ], R4 ;  /* 0x0000000403ffa9a7 */ /* 0x0003e200080004ff */
[----:B------:R-:W-:Y:S01]  /*2610*/  UIADD3 UR6, UPT, UPT, UR6, 0x1, URZ ;  /* 0x0000000106067890 */ /* 0x000fe2000fffe0ff */
[----:B------:R-:W-:-:S03]  /*2620*/  VIADD R8, R8, 0x1 ;  /* 0x0000000108087836 */ /* 0x000fc60000000000 */
[----:B------:R-:W-:Y:S02]  /*2630*/  UISETP.NE.AND UP0, UPT, UR6, 0x2, UPT ;  /* 0x000000020600788c */ /* 0x000fe4000bf05270 */
[----:B------:R-:W-:Y:S06]  /*2640*/  UGETNEXTWORKID.BROADCAST [UR4], [UR5] ;  /* 0x00000000040073ca */ /* 0x000fec0008000100 */
[----:B------:R-:W-:Y:S01]  /*2650*/  USEL UR4, URZ, 0x1, UP0 ;  /* 0x00000001ff047887 */ /* 0x000fe20008000000 */
[----:B------:R-:W-:Y:S01]  /*2660*/  ISETP.NE.AND P0, PT, R8, 0x2, PT ;  /* 0x000000020800780c */ /* 0x000fe20003f05270 */
[----:B------:R-:W-:Y:S01]  /*2670*/  USEL UR6, UR6, URZ, UP0 ;  /* 0x000000ff06067287 */ /* 0x000fe20008000000 */
[----:B------:R-:W2:Y:S03]  /*2680*/  SYNCS.PHASECHK.TRANS64.TRYWAIT P1, [R0+URZ+0x50], R5 ;  /* 0x00005005000075a7 */ /* 0x000ea600080211ff */
[----:B------:R-:W-:Y:S01]  /*2690*/  LOP3.LUT R12, R12, UR4, RZ, 0x3c, !PT ;  /* 0x000000040c0c7c12 */ /* 0x000fe2000f8e3cff */
[----:B-12---:R-:W-:Y:S07]  /*26a0*/  @!P1 BRA `(.L_x_42) ;  /* 0x00000044002c9947 */ /* 0x006fee0003800000 */
.L_x_105:
[C---:B------:R-:W-:Y:S01]  /*26b0*/  LEA R4, R11.reuse, UR37, 0x4 ;  /* 0x000000250b047c11 */ /* 0x040fe2000f8e20ff */
[----:B-1----:R-:W-:Y:S01]  /*26c0*/  VIADD R0, R0, 0x60 ;  /* 0x0000006000007836 */ /* 0x002fe20000000000 */
[----:B------:R-:W-:Y:S01]  /*26d0*/  SEL R8, R8, RZ, P0 ;  /* 0x000000ff08087207 */ /* 0x000fe20000000000 */
[----:B------:R-:W-:-:S03]  /*26e0*/  VIADD R11, R11, 0x1 ;  /* 0x000000010b0b7836 */ /* 0x000fc60000000000 */
[----:B------:R-:W1:Y:S01]  /*26f0*/  LDS.128 R4, [R4+0xe0] ;  /* 0x0000e00004047984 */ /* 0x000e620000000c00 */
[----:B------:R-:W-:Y:S02]  /*2700*/  PRMT R0, RZ, 0x654, R0 ;  /* 0x00000654ff007816 */ /* 0x000fe40000000000 */
[C---:B------:R-:W-:Y:S01]  /*2710*/  ISETP.NE.AND P1, PT, R11.reuse, 0x2, PT ;  /* 0x000000020b00780c */ /* 0x040fe20003f25270 */
[----:B------:R-:W-:Y:S01]  /*2720*/  @!PT LDS RZ, [RZ] ;  /* 0x00000000fffff984 */ /* 0x000fe20000000800 */
[----:B------:R-:W-:Y:S01]  /*2730*/  @!PT LDS RZ, [RZ] ;  /* 0x00000000fffff984 */ /* 0x000fe20000000800 */
[----:B------:R-:W-:Y:S01]  /*2740*/  @!PT LDS RZ, [RZ] ;  /* 0x00000000fffff984 */ /* 0x000fe20000000800 */
[----:B------:R-:W-:Y:S01]  /*2750*/  @!PT LDS RZ, [RZ] ;  /* 0x00000000fffff984 */ /* 0x000fe20000000800 */
[----:B------:R2:W-:Y:S06]  /*2760*/  MEMBAR.ALL.CTA ;  /* 0x0000000000007992 */ /* 0x0005ec0000008000 */
[----:B--2---:R-:W2:Y:S01]  /*2770*/  FENCE.VIEW.ASYNC.S ;  /* 0x00000000000073c6 */ /* 0x004ea20000000000 */
[----:B------:R-:W-:Y:S01]  /*2780*/  SEL R11, R11, RZ, P1 ;  /* 0x000000ff0b0b7207 */ /* 0x000fe20000800000 */
[----:B--2---:R2:W-:Y:S01]  /*2790*/  SYNCS.ARRIVE.TRANS64.RED.A1T0 RZ, [R0+URZ], RZ ;  /* 0x000000ff00ff79a7 */ /* 0x0045e200081004ff */
[----:B-1----:R-:W-:-:S02]  /*27a0*/  LOP3.LUT P3, RZ, R6, 0x1, RZ, 0xc0, !PT ;  /* 0x0000000106ff7812 */ /* 0x002fc4000786c0ff */
[----:B------:R-:W-:-:S04]  /*27b0*/  SEL R5, RZ, 0x1, P1 ;  /* 0x00000001ff057807 */ /* 0x000fc80000800000 */
[----:B------:R-:W-:Y:S02]  /*27c0*/  LOP3.LUT R10, R10, R5, RZ, 0x3c, !PT ;  /* 0x000000050a0a7212 */ /* 0x000fe400078e3cff */
[----:B--2---:R-:W-:-:S04]  /*27d0*/  SEL R0, RZ, 0x1, P0 ;  /* 0x00000001ff007807 */ /* 0x004fc80000000000 */
[----:B------:R-:W-:Y:S01]  /*27e0*/  LOP3.LUT R9, R9, R0, RZ, 0x3c, !PT ;  /* 0x0000000009097212 */ /* 0x000fe200078e3cff */
[----:B------:R-:W-:Y:S06]  /*27f0*/  @P3 BRA `(.L_x_43) ;  /* 0xfffffffc002c3947 */ /* 0x000fec000383ffff */
[----:B------:R-:W-:Y:S01]  /*2800*/  ULEA UR5, UR6, UR37, 0x3 ;  /* 0x0000002506057291 */ /* 0x000fe2000f8e18ff */
[----:B------:R-:W-:-:S08]  /*2810*/  SHF.L.U32 R3, R12, 0x1f, RZ ;  /* 0x0000001f0c037819 */ /* 0x000fd000000006ff */
[----:B------:R-:W1:Y:S02]  /*2820*/  SYNCS.PHASECHK.TRANS64 P0, [UR5+0x60], R3 ;  /* 0x00006003ff0075a7 */ /* 0x000e640008001005 */
[----:B-1----:R-:W-:Y:S05]  /*2830*/  @P0 BRA `(.L_x_44) ;  /* 0x0000000000080947 */ /* 0x002fea0003800000 */
[----:B------:R-:W1:Y:S02]  /*2840*/  SYNCS.PHASECHK.TRANS64.TRYWAIT P0, [UR5+0x60], R3 ;  /* 0x00006003ff0075a7 */ /* 0x000e640008001105 */
[----:B-1----:R-:W-:Y:S05]  /*2850*/  @!P0 BRA `(.L_x_45) ;  /* 0x0000004000d48947 */ /* 0x002fea0003800000 */
.L_x_44:
[----:B------:R-:W-:-:S04]  /*2860*/  UIADD3 UR4, UPT, UPT, UR6, 0x1, URZ ;  /* 0x0000000106047890 */ /* 0x000fc8000fffe0ff */
[----:B------:R-:W-:-:S04]  /*2870*/  UISETP.NE.AND UP0, UPT, UR4, 0x2, UPT ;  /* 0x000000020400788c */ /* 0x000fc8000bf05270 */
[----:B------:R-:W-:Y:S02]  /*2880*/  USEL UR7, URZ, 0x1, UP0 ;  /* 0x00000001ff077887 */ /* 0x000fe40008000000 */
[----:B------:R-:W-:-:S04]  /*2890*/  USEL UR4, UR4, URZ, UP0 ;  /* 0x000000ff04047287 */ /* 0x000fc80008000000 */
[----:B------:R-:W-:Y:S01]  /*28a0*/  ULEA UR4, UR4, UR37, 0x3 ;  /* 0x0000002504047291 */ /* 0x000fe2000f8e18ff */
[----:B-1----:R-:W-:-:S04]  /*28b0*/  LOP3.LUT R3, R12, UR7, RZ, 0x3c, !PT ;  /* 0x000000070c037c12 */ /* 0x002fc8000f8e3cff */
[----:B------:R-:W-:-:S04]  /*28c0*/  SHF.L.U32 R0, R3, 0x1f, RZ ;  /* 0x0000001f03007819 */ /* 0x000fc800000006ff */
[----:B------:R-:W1:Y:S02]  /*28d0*/  SYNCS.PHASECHK.TRANS64 P0, [UR4+0x60], R0 ;  /* 0x00006000ff0075a7 */ /* 0x000e640008001004 */
[----:B-1----:R-:W-:Y:S05]  /*28e0*/  @P0 EXIT ;  /* 0x000000000000094d */ /* 0x002fea0003800000 */
[----:B------:R-:W-:Y:S02]  /*28f0*/  SHF.L.U32 R3, R3, 0x1f, RZ ;  /* 0x0000001f03037819 */ /* 0x000fe400000006ff */
[----:B------:R-:W-:-:S07]  /*2900*/  MOV R0, UR4 ;  /* 0x0000000400007c02 */ /* 0x000fce0008000f00 */
.L_x_46:
[----:B-1----:R1:W2:Y:S02]  /*2910*/  SYNCS.PHASECHK.TRANS64.TRYWAIT P0, [R0+URZ+0x60], R3 ;  /* 0x00006003000075a7 */ /* 0x0022a400080011ff */
[----:B--2---:R-:W-:Y:S05]  /*2920*/  @!P0 NANOSLEEP.SYNCS 0x989680 ;  /* 0x009896800000895d */ /* 0x004fea0003900000 */
[----:B------:R-:W2:Y:S02]  /*2930*/  @!P0 SYNCS.PHASECHK.TRANS64 P0, [R0+URZ+0x60], R3 ;  /* 0x00006003000085a7 */ /* 0x000ea400080010ff */
[----:B--2---:R-:W-:Y:S05]  /*2940*/  @P0 EXIT ;  /* 0x000000000000094d */ /* 0x004fea0003800000 */
[----:B------:R-:W-:Y:S05]  /*2950*/  BRA `(.L_x_46) ;  /* 0xfffffffc00ec7947 */ /* 0x000fea000383ffff */
.L_x_39:
[----:B------:R-:W-:-:S09]  /*2960*/  UISETP.NE.AND UP1, UPT, UR8, URZ, UPT ;  /* 0x000000ff0800728c */ /* 0x000fd2000bf25270 */
[----:B------:R-:W-:Y:S05]  /*2970*/  BRA.U UP1, `(.L_x_47) ;  /* 0x0000000d01b47547 */ /* 0x000fea000b800000 */
[----:B------:R-:W-:Y:S01]  /*2980*/  UMOV UR4, 0x40 ;  /* 0x0000004000047882 */ /* 0x000fe20000000000 */
[----:B------:R-:W-:Y:S01]  /*2990*/  NOP ;  /* 0x0000000000007918 */ /* 0x000fe20000000000 */
[----:B------:R-:W-:Y:S01]  /*29a0*/  ULEA UR4, UR37, UR4, 0x18 ;  /* 0x0000000425047291 */ /* 0x000fe2000f8ec0ff */
[----:B------:R-:W-:Y:S02]  /*29b0*/  UMOV UR5, 0x400 ;  /* 0x0000040000057882 */ /* 0x000fe40000000000 */
[----:B------:R-:W-:-:S06]  /*29c0*/  ULEA UR37, UR37, UR5, 0x18 ;  /* 0x0000000525257291 */ /* 0x000fcc000f8ec0ff */
[----:B------:R-:W1:Y:S02]  /*29d0*/  LDS.U8 R0, [UR4+0x1c] ;  /* 0x00001c04ff007984 */ /* 0x000e640008000000 */
[----:B-1----:R-:W-:-:S13]  /*29e0*/  ISETP.NE.AND P0, PT, R0, RZ, PT ;  /* 0x000000ff0000720c */ /* 0x002fda0003f05270 */
[----:B------:R-:W-:Y:S05]  /*29f0*/  @P0 BRA `(.L_x_48) ;  /* 0x0000000000580947 */ /* 0x000fea0003800000 */
[----:B------:R-:W-:-:S13]  /*2a00*/  ELECT P0, URZ, PT ;  /* 0x0000000000ff782f */ /* 0x000fda0003800000 */
[----:B------:R-:W-:Y:S05]  /*2a10*/  @!P0 BRA `(.L_x_49) ;  /* 0x0000000000608947 */ /* 0x000fea0003800000 */
[----:B------:R-:W-:Y:S01]  /*2a20*/  UMOV UR5, 0x10 ;  /* 0x0000001000057882 */ /* 0x000fe20000000000 */
[----:B------:R-:W-:Y:S01]  /*2a30*/  HFMA2 R0, -RZ, RZ, 0, 5.9604644775390625e-08 ;  /* 0x00000001ff007431 */ /* 0x000fe200000001ff */
[----:B------:R-:W-:-:S03]  /*2a40*/  MOV R2, 0xffff ;  /* 0x0000ffff00027802 */ /* 0x000fc60000000f00 */
[----:B------:R-:W-:Y:S04]  /*2a50*/  DEPBAR.LE SB1, 0x36 ;  /* 0x00009d800000791a */ /* 0x000fe80000000000 */
[----:B------:R-:W1:Y:S02]  /*2a60*/  UTCATOMSWS.FIND_AND_SET.ALIGN UP0, UR5, UR5 ;  /* 0x00000005000575e3 */ /* 0x000e640008000800 */
[----:B-1----:R-:W-:Y:S01]  /*2a70*/  MOV R3, UR5 ;  /* 0x0000000500037c02 */ /* 0x002fe20008000f00 */
[----:B------:R-:W-:Y:S06]  /*2a80*/  BRA.U UP0, `(.L_x_50) ;  /* 0x0000000100187547 */ /* 0x000fec000b800000 */
.L_x_51:
[----:B------:R-:W-:Y:S05]  /*2a90*/  NANOSLEEP 0x64 ;  /* 0x000000640000795d */ /* 0x000fea0003800000 */
[----:B------:R-:W-:-:S05]  /*2aa0*/  UMOV UR5, 0x10 ;  /* 0x0000001000057882 */ /* 0x000fca0000000000 */
[----:B------:R-:W-:Y:S04]  /*2ab0*/  DEPBAR.LE SB1, 0x36 ;  /* 0x00009d800000791a */ /* 0x000fe80000000000 */
[----:B------:R-:W1:Y:S02]  /*2ac0*/  UTCATOMSWS.FIND_AND_SET.ALIGN UP0, UR5, UR5 ;  /* 0x00000005000575e3 */ /* 0x000e640008000800 */
[----:B-1----:R-:W-:Y:S01]  /*2ad0*/  MOV R3, UR5 ;  /* 0x0000000500037c02 */ /* 0x002fe20008000f00 */
[----:B------:R-:W-:Y:S05]  /*2ae0*/  BRA.U !UP0, `(.L_x_51) ;  /* 0xfffffffd08e87547 */ /* 0x000fea000b83ffff */
.L_x_50:
[-C--:B------:R-:W-:Y:S02]  /*2af0*/  SHF.L.U32 R2, R2, R3.reuse, RZ ;  /* 0x0000000302027219 */ /* 0x080fe400000006ff */
[----:B------:R-:W-:Y:S01]  /*2b00*/  SHF.L.U32 R0, R0, R3, RZ ;  /* 0x0000000300007219 */ /* 0x000fe200000006ff */
[----:B------:R-:W-:Y:S02]  /*2b10*/  IMAD.SHL.U32 R3, R3, 0x20, RZ ;  /* 0x0000002003037824 */ /* 0x000fe400078e00ff */
[----:B------:R1:W-:Y:S04]  /*2b20*/  ATOMS.OR RZ, [UR4+0x14], R2 ;  /* 0x00001402ffff798c */ /* 0x0003e8000b000004 */
[----:B------:R1:W-:Y:S04]  /*2b30*/  ATOMS.OR RZ, [UR4+0x18], R0 ;  /* 0x00001800ffff798c */ /* 0x0003e8000b000004 */
[----:B------:R1:W-:Y:S01]  /*2b40*/  STS [UR37+0x100], R3 ;  /* 0x00010003ff007988 */ /* 0x0003e20008000825 */
[----:B------:R-:W-:Y:S05]  /*2b50*/  BRA `(.L_x_49) ;  /* 0x0000000000107947 */ /* 0x000fea0003800000 */
.L_x_48:
[----:B------:R-:W-:Y:S02]  /*2b60*/  MOV R0, 0xffffffff ;  /* 0xffffffff00007802 */ /* 0x000fe40000000f00 */
[----:B------:R-:W-:-:S03]  /*2b70*/  MOV R2, 0x2ba0 ;  /* 0x00002ba000027802 */ /* 0x000fc60000000f00 */
[----:B------:R1:W-:Y:S04]  /*2b80*/  STS [UR37+0x100], R0 ;  /* 0x00010000ff007988 */ /* 0x0003e80008000825 */
[----:B-1-3-5:R-:W-:Y:S05]  /*2b90*/  CALL.REL.NOINC `($__internal_1_$__cuda_sm10x_tcgen05_guardrail_trap_phase_invalid_during_alloc) ;  /* 0x0000004400507944 */ /* 0x02afea0003c00000 */
.L_x_49:
[----:B------:R-:W-:Y:S05]  /*2ba0*/  WARPSYNC.ALL ;  /* 0x0000000000007948 */ /* 0x000fea0003800000 */
[----:B------:R-:W2:Y:S01]  /*2bb0*/  S2UR UR5, SR_CgaCtaId ;  /* 0x00000000000579c3 */ /* 0x000ea20000008800 */
[----:B------:R-:W-:Y:S01]  /*2bc0*/  UMOV UR4, 0x400 ;  /* 0x0000040000047882 */ /* 0x000fe20000000000 */
[----:B------:R-:W-:-:S06]  /*2bd0*/  NOP ;  /* 0x0000000000007918 */ /* 0x000fcc0000000000 */
[----:B------:R-:W-:Y:S06]  /*2be0*/  BAR.ARV 0x6, 0xa0 ;  /* 0x0182800000007b1d */ /* 0x000fec0000002000 */
[----:B------:R-:W4:Y:S01]  /*2bf0*/  LDCU UR7, c[0x0][0x38c] ;  /* 0x00007180ff0777ac */ /* 0x000f220008000800 */
[----:B------:R-:W-:Y:S01]  /*2c00*/  IMAD.MOV.U32 R11, RZ, RZ, 0x1 ;  /* 0x00000001ff0b7424 */ /* 0x000fe200078e00ff */
[----:B------:R-:W-:Y:S01]  /*2c10*/  CS2R R8, SRZ ;  /* 0x0000000000087805 */ /* 0x000fe2000001ff00 */
[----:B------:R-:W-:Y:S01]  /*2c20*/  IMAD.MOV.U32 R10, RZ, RZ, RZ ;  /* 0x000000ffff0a7224 */ /* 0x000fe200078e00ff */
[----:B------:R-:W3:Y:S01]  /*2c30*/  LDCU UR6, c[0x0][0x38c] ;  /* 0x00007180ff0677ac */ /* 0x000ee20008000800 */
[----:B------:R-:W-:Y:S01]  /*2c40*/  UMOV UR15, URZ ;  /* 0x000000ff000f7c82 */ /* 0x000fe20008000000 */
[----:B------:R-:W-:Y:S01]  /*2c50*/  UMOV UR14, URZ ;  /* 0x000000ff000e7c82 */ /* 0x000fe20008000000 */
[----:B--2---:R-:W-:Y:S01]  /*2c60*/  ULEA UR5, UR5, UR4, 0x18 ;  /* 0x0000000405057291 */ /* 0x004fe2000f8ec0ff */
[----:B------:R-:W-:Y:S01]  /*2c70*/  UMOV UR24, 0x0 ;  /* 0x0000000000187882 */ /* 0x000fe20000000000 */
[----:B------:R-:W-:-:S02]  /*2c80*/  UMOV UR25, 0x8100010 ;  /* 0x0810001000197882 */ /* 0x000fc40000000000 */
[----:B------:R-:W-:Y:S02]  /*2c90*/  UIADD3 UR10, UPT, UPT, UR5, 0x4400, URZ ;  /* 0x00004400050a7890 */ /* 0x000fe4000fffe0ff */
[----:B------:R-:W-:Y:S02]  /*2ca0*/  UIADD3 UR11, UPT, UPT, UR5, 0x10400, URZ ;  /* 0x00010400050b7890 */ /* 0x000fe4000fffe0ff */
[----:B----4-:R-:W-:Y:S01]  /*2cb0*/  UIADD3 UR7, UPT, UPT, UR7, 0x7f, URZ ;  /* 0x0000007f07077890 */ /* 0x010fe2000fffe0ff */
[----:B-1----:R-:W1:Y:S01]  /*2cc0*/  LDS R0, [UR5+0x100] ;  /* 0x00010005ff007984 */ /* 0x002e620008000800 */
[----:B------:R-:W-:Y:S02]  /*2cd0*/  USHF.R.U32.HI UR10, URZ, 0x4, UR10 ;  /* 0x00000004ff0a7899 */ /* 0x000fe4000801160a */
[----:B------:R-:W-:Y:S02]  /*2ce0*/  USHF.R.S32.HI UR4, URZ, 0x1f, UR7 ;  /* 0x0000001fff047899 */ /* 0x000fe40008011407 */
[----:B------:R-:W-:-:S02]  /*2cf0*/  USHF.R.U32.HI UR11, URZ, 0x4, UR11 ;  /* 0x00000004ff0b7899 */ /* 0x000fc4000801160b */
[----:B------:R-:W-:Y:S02]  /*2d00*/  ULEA.HI UR4, UR4, UR7, URZ, 0x7 ;  /* 0x0000000704047291 */ /* 0x000fe4000f8f38ff */
[----:B------:R-:W-:Y:S02]  /*2d10*/  ULOP3.LUT UR10, UR10, 0x3fff, URZ, 0xc0, !UPT ;  /* 0x00003fff0a0a7892 */ /* 0x000fe4000f8ec0ff */
[----:B------:R-:W-:Y:S02]  /*2d20*/  USHF.R.S32.HI UR4, URZ, 0x7, UR4 ;  /* 0x00000007ff047899 */ /* 0x000fe40008011404 */
[----:B------:R-:W-:Y:S02]  /*2d30*/  ULOP3.LUT UR11, UR11, 0x3fff, URZ, 0xc0, !UPT ;  /* 0x00003fff0b0b7892 */ /* 0x000fe4000f8ec0ff */
[----:B------:R-:W-:Y:S01]  /*2d40*/  UISETP.LT.AND UP0, UPT, UR4, 0x1, UPT ;  /* 0x000000010400788c */ /* 0x000fe2000bf01270 */
[----:B------:R-:W-:Y:S01]  /*2d50*/  UMOV UR22, 0x0 ;  /* 0x0000000000167882 */ /* 0x000fe20000000000 */
[----:B------:R-:W-:-:S02]  /*2d60*/  UMOV UR23, 0x8100010 ;  /* 0x0810001000177882 */ /* 0x000fc40000000000 */
[----:B------:R-:W-:Y:S02]  /*2d70*/  USEL UR9, UR4, 0x1, !UP0 ;  /* 0x0000000104097887 */ /* 0x000fe4000c000000 */
[----:B------:R-:W-:Y:S02]  /*2d80*/  ULOP3.LUT UR10, UR10, 0x10000, URZ, 0xfc, !UPT ;  /* 0x000100000a0a7892 */ /* 0x000fe4000f8efcff */
[----:B------:R-:W-:Y:S02]  /*2d90*/  ULOP3.LUT UR11, UR11, 0x10000, URZ, 0xfc, !UPT ;  /* 0x000100000b0b7892 */ /* 0x000fe4000f8efcff */
[----:B------:R-:W-:Y:S02]  /*2da0*/  UIADD3 UR9, UPT, UPT, -UR9, URZ, URZ ;  /* 0x000000ff09097290 */ /* 0x000fe4000fffe1ff */
[----:B---3--:R-:W-:Y:S01]  /*2db0*/  UISETP.GE.AND UP3, UPT, UR6, 0x1, UPT ;  /* 0x000000010600788c */ /* 0x008fe2000bf66270 */
[----:B------:R-:W-:Y:S01]  /*2dc0*/  UMOV UR20, 0x0 ;  /* 0x0000000000147882 */ /* 0x000fe20000000000 */
[----:B------:R-:W-:Y:S01]  /*2dd0*/  UMOV UR21, 0x8100010 ;  /* 0x0810001000157882 */ /* 0x000fe20000000000 */
[----:B------:R-:W-:Y:S01]  /*2de0*/  UMOV UR18, 0x0 ;  /* 0x0000000000127882 */ /* 0x000fe20000000000 */
[----:B------:R-:W-:Y:S01]  /*2df0*/  UMOV UR19, 0x8100010 ;  /* 0x0810001000137882 */ /* 0x000fe20000000000 */
[----:B-1----:R-:W-:-:S15]  /*2e00*/  R2UR UR16, R0 ;  /* 0x00000000001072ca */ /* 0x002fde00000e0000 */
.L_x_58:
[----:B------:R-:W-:Y:S02]  /*2e10*/  LEA R0, R10, UR5, 0x3 ;  /* 0x000000050a007c11 */ /* 0x000fe4000f8e18ff */
[----:B------:R-:W-:Y:S02]  /*2e20*/  SHF.L.U32 R5, R9, 0x1f, RZ ;  /* 0x0000001f09057819 */ /* 0x000fe400000006ff */
[----:B------:R-:W-:Y:S01]  /*2e30*/  PLOP3.LUT P0, PT, PT, PT, UP3, 0x80, 0x8 ;  /* 0x000000000008781c */ /* 0x000fe20003f0f038 */
[----:B------:R-:W-:Y:S01]  /*2e40*/  VIADD R3, R0, 0x60 ;  /* 0x0000006000037836 */ /* 0x000fe20000000000 */
[----:B-1----:R-:W1:Y:S02]  /*2e50*/  SYNCS.PHASECHK.TRANS64.TRYWAIT P1, [R0+URZ+0x50], R5 ;  /* 0x00005005000075a7 */ /* 0x002e6400080211ff */
[----:B-1-3--:R-:W-:Y:S09]  /*2e60*/  @!P1 BRA `(.L_x_52) ;  /* 0x0000003c00689947 */ /* 0x00aff20003800000 */
.L_x_107:
[----:B------:R-:W-:Y:S01]  /*2e70*/  LEA R4, R10, UR5, 0x4 ;  /* 0x000000050a047c11 */ /* 0x000fe2000f8e20ff */
[----:B------:R-:W-:Y:S01]  /*2e80*/  @UP3 ULEA UR6, UR14, UR5, 0x3 ;  /* 0x000000050e063291 */ /* 0x000fe2000f8e18ff */
[----:B------:R-:W-:Y:S01]  /*2e90*/  PLOP3.LUT P2, PT, PT, PT, PT, 0x80, 0x8 ;  /* 0x000000000008781c */ /* 0x000fe20003f4f070 */
[----:B------:R-:W-:Y:S01]  /*2ea0*/  ULEA UR7, UR15, UR5, 0x3 ;  /* 0x000000050f077291 */ /* 0x000fe2000f8e18ff */
[----:B------:R-:W-:Y:S01]  /*2eb0*/  PRMT R3, RZ, 0x654, R3 ;  /* 0x00000654ff037816 */ /* 0x000fe20000000003 */
[----:B------:R-:W-:Y:S01]  /*2ec0*/  ULEA UR8, UR15, UR16, 0x6 ;  /* 0x000000100f087291 */ /* 0x000fe2000f8e30ff */
[----:B-1----:R-:W1:Y:S01]  /*2ed0*/  LDS.128 R4, [R4+0xe0] ;  /* 0x0000e00004047984 */ /* 0x002e620000000c00 */
[----:B------:R-:W-:Y:S02]  /*2ee0*/  @P0 SHF.L.U32 R2, R8, 0x1f, RZ ;  /* 0x0000001f08020819 */ /* 0x000fe400000006ff */
[----:B------:R-:W-:Y:S01]  /*2ef0*/  SHF.L.U32 R0, R11, 0x1f, RZ ;  /* 0x0000001f0b007819 */ /* 0x000fe200000006ff */
[----:B------:R-:W-:Y:S01]  /*2f00*/  @!PT LDS RZ, [RZ] ;  /* 0x00000000fffff984 */ /* 0x000fe20000000800 */
[----:B------:R-:W-:Y:S01]  /*2f10*/  @!PT LDS RZ, [RZ] ;  /* 0x00000000fffff984 */ /* 0x000fe20000000800 */
[----:B------:R-:W-:Y:S01]  /*2f20*/  @!PT LDS RZ, [RZ] ;  /* 0x00000000fffff984 */ /* 0x000fe20000000800 */
[----:B------:R-:W-:Y:S01]  /*2f30*/  @!PT LDS RZ, [RZ] ;  /* 0x00000000fffff984 */ /* 0x000fe20000000800 */
[----:B------:R2:W-:Y:S06]  /*2f40*/  MEMBAR.ALL.CTA ;  /* 0x0000000000007992 */ /* 0x0005ec0000008000 */
[----:B--2---:R-:W2:Y:S02]  /*2f50*/  FENCE.VIEW.ASYNC.S ;  /* 0x00000000000073c6 */ /* 0x004ea40000000000 */
[----:B--2---:R2:W-:Y:S01]  /*2f60*/  SYNCS.ARRIVE.TRANS64.RED.A1T0 RZ, [R3+URZ], RZ ;  /* 0x000000ff03ff79a7 */ /* 0x0045e200081004ff */
[----:B------:R2:W3:Y:S01]  /*2f70*/  @P0 SYNCS.PHASECHK.TRANS64.TRYWAIT P2, [UR6], R2 ;  /* 0x00000002ff0005a7 */ /* 0x0004e20008041106 */
[----:B-1----:R-:W-:Y:S01]  /*2f80*/  LOP3.LUT P1, RZ, R6, 0x1, RZ, 0xc0, !PT ;  /* 0x0000000106ff7812 */ /* 0x002fe2000782c0ff */
[----:B------:R-:W1:Y:S02]  /*2f90*/  SYNCS.PHASECHK.TRANS64.TRYWAIT P0, [UR7+0x90], R0 ;  /* 0x00009000ff0075a7 */ /* 0x000e640008001107 */
[----:B-123--:R-:W-:Y:S10]  /*2fa0*/  @!P0 BRA `(.L_x_53) ;  /* 0x0000003c002c8947 */ /* 0x00eff40003800000 */
.L_x_109:
[----:B------:R-:W-:Y:S01]  /*2fb0*/  IADD3 R10, PT, PT, R10, 0x1, RZ ;  /* 0x000000010a0a7810 */ /* 0x000fe20007ffe0ff */
[----:B------:R-:W-:Y:S06]  /*2fc0*/  BRA.U !UP3, `(.L_x_54) ;  /* 0x000000010bc07547 */ /* 0x000fec000b800000 */
[----:B------:R-:W-:Y:S01]  /*2fd0*/  UPLOP3.LUT UP4, UPT, UPT, UPT, UPT, 0x40, 0x4 ;  /* 0x000000000004789c */ /* 0x000fe20003f8e870 */
[----:B------:R-:W-:Y:S01]  /*2fe0*/  UMOV UR13, UR9 ;  /* 0x00000009000d7c82 */ /* 0x000fe20008000000 */
[----:B------:R-:W-:Y:S01]  /*2ff0*/  UMOV UR12, UR4 ;  /* 0x00000004000c7c82 */ /* 0x000fe20008000000 */
[----:B------:R-:W-:-:S08]  /*3000*/  UMOV UR17, UR14 ;  /* 0x0000000e00117c82 */ /* 0x000fd00008000000 */
.L_x_57:
[----:B------:R-:W-:Y:S02]  /*3010*/  UIADD3 UR13, UPT, UPT, UR13, 0x1, URZ ;  /* 0x000000010d0d7890 */ /* 0x000fe4000fffe0ff */
[----:B--2---:R-:W-:Y:S02]  /*3020*/  ULEA UR6, UR17, UR5, 0x3 ;  /* 0x0000000511067291 */ /* 0x004fe4000f8e18ff */
[----:B------:R-:W-:Y:S01]  /*3030*/  UISETP.NE.AND UP0, UPT, UR13, URZ, UPT ;  /* 0x000000ff0d00728c */ /* 0x000fe2000bf05270 */
[----:B---3--:R-:W-:Y:S10]  /*3040*/  @P2 BRA `(.L_x_55) ;  /* 0x00000000000c2947 */ /* 0x008ff40003800000 */
[----:B-1----:R-:W-:Y:S04]  /*3050*/  SHF.L.U32 R3, R8, 0x1f, RZ ;  /* 0x0000001f08037819 */ /* 0x002fe800000006ff */
[----:B------:R-:W1:Y:S02]  /*3060*/  SYNCS.PHASECHK.TRANS64.TRYWAIT P0, [UR6], R3 ;  /* 0x00000003ff0075a7 */ /* 0x000e640008001106 */
[----:B-1----:R-:W-:Y:S05]  /*3070*/  @!P0 BRA `(.L_x_56) ;  /* 0x0000003c00108947 */ /* 0x002fea0003800000 */
.L_x_55:
[----:B------:R-:W-:Y:S01]  /*3080*/  UISETP.NE.AND UP1, UPT, UR12, 0x1, UPT ;  /* 0x000000010c00788c */ /* 0x000fe2000bf25270 */
[----:B------:R-:W-:Y:S01]  /*3090*/  PLOP3.LUT P2, PT, PT, PT, PT, 0x80, 0x8 ;  /* 0x000000000008781c */ /* 0x000fe20003f4f070 */
[----:B------:R-:W-:Y:S02]  /*30a0*/  UIADD3 UR14, UPT, UPT, UR17, 0x1, URZ ;  /* 0x00000001110e7890 */ /* 0x000fe4000fffe0ff */
[----:B------:R-:W-:Y:S02]  /*30b0*/  ULEA UR28, UR17, UR11, 0x9 ;  /* 0x0000000b111c7291 */ /* 0x000fe4000f8e48ff */
[----:B------:R-:W-:Y:S01]  /*30c0*/  UISETP.NE.AND UP2, UPT, UR14, 0x3, UPT ;  /* 0x000000030e00788c */ /* 0x000fe2000bf45270 */
[----:B------:R-:W-:Y:S01]  /*30d0*/  PLOP3.LUT P0, PT, PT, PT, UP1, 0x80, 0x8 ;  /* 0x000000000008781c */ /* 0x000fe20003f0f018 */
[----:B------:R-:W-:Y:S02]  /*30e0*/  UIADD3 UR40, UPT, UPT, UR28, 0x2, URZ ;  /* 0x000000021c287890 */ /* 0x000fe4000fffe0ff */
[----:B------:R-:W-:Y:S02]  /*30f0*/  USEL UR27, URZ, 0x1, UP2 ;  /* 0x00000001ff1b7887 */ /* 0x000fe40009000000 */
[----:B------:R-:W-:Y:S02]  /*3100*/  USEL UR14, UR14, URZ, UP2 ;  /* 0x000000ff0e0e7287 */ /* 0x000fe40009000000 */
[----:B------:R-:W-:Y:S02]  /*3110*/  UIADD3 UR36, UPT, UPT, UR28, 0x4, URZ ;  /* 0x000000041c247890 */ /* 0x000fe4000fffe0ff */
[----:B------:R-:W-:Y:S01]  /*3120*/  @UP1 ULEA UR26, UR14, UR5, 0x3 ;  /* 0x000000050e1a1291 */ /* 0x000fe2000f8e18ff */
[----:B------:R-:W-:Y:S01]  /*3130*/  LOP3.LUT R8, R8, UR27, RZ, 0x3c, !PT ;  /* 0x0000001b08087c12 */ /* 0x000fe2000f8e3cff */
[----:B------:R-:W-:Y:S02]  /*3140*/  UIADD3 UR32, UPT, UPT, UR28, 0x6, URZ ;  /* 0x000000061c207890 */ /* 0x000fe4000fffe0ff */
[----:B------:R-:W-:Y:S01]  /*3150*/  UIADD3 UR6, UPT, UPT, UR6, 0x18, URZ ;  /* 0x0000001806067890 */ /* 0x000fe2000fffe0ff */
[----:B-1----:R-:W-:Y:S01]  /*3160*/  @P0 SHF.L.U32 R0, R8, 0x1f, RZ ;  /* 0x0000001f08000819 */ /* 0x002fe200000006ff */
[----:B------:R-:W-:Y:S01]  /*3170*/  UIADD3 UR12, UPT, UPT, UR12, -0x1, URZ ;  /* 0xffffffff0c0c7890 */ /* 0x000fe2000fffe0ff */
[----:B------:R-:W-:Y:S02]  /*3180*/  UMOV UR29, 0x40004040 ;  /* 0x40004040001d7882 */ /* 0x000fe40000000000 */
[----:B------:R2:W3:Y:S01]  /*3190*/  @P0 SYNCS.PHASECHK.TRANS64.TRYWAIT P2, [UR26], R0 ;  /* 0x00000000ff0005a7 */ /* 0x0004e2000804111a */
[----:B------:R-:W-:Y:S01]  /*31a0*/  ULEA UR26, UR17, UR10, 0xa ;  /* 0x0000000a111a7291 */ /* 0x000fe2000f8e50ff */
[----:B------:R-:W-:Y:S01]  /*31b0*/  UMOV UR27, 0x40004040 ;  /* 0x40004040001b7882 */ /* 0x000fe20000000000 */
[----:B------:R-:W-:Y:S02]  /*31c0*/  UMOV UR41, 0x40004040 ;  /* 0x4000404000297882 */ /* 0x000fe40000000000 */
[----:B------:R-:W-:Y:S02]  /*31d0*/  UIADD3 UR38, UPT, UPT, UR26, 0x2, URZ ;  /* 0x000000021a267890 */ /* 0x000fe4000fffe0ff */
[----:B------:R-:W-:Y:S02]  /*31e0*/  UIADD3 UR34, UPT, UPT, UR26, 0x4, URZ ;  /* 0x000000041a227890 */ /* 0x000fe4000fffe0ff */
[----:B------:R-:W-:Y:S01]  /*31f0*/  UIADD3 UR30, UPT, UPT, UR26, 0x6, URZ ;  /* 0x000000061a1e7890 */ /* 0x000fe2000fffe0ff */
[----:B------:R2:W-:Y:S01]  /*3200*/  UTCQMMA gdesc[UR26], gdesc[UR28], tmem[UR8], tmem[UR24], idesc[UR25], UP4 ;  /* 0x00ff181c1a0075ea */ /* 0x0005e2000a000308 */
[----:B------:R-:W-:Y:S01]  /*3210*/  UPLOP3.LUT UP4, UPT, UPT, UPT, UPT, 0x80, 0x8 ;  /* 0x000000000008789c */ /* 0x000fe20003f8f070 */
[----:B------:R-:W-:Y:S01]  /*3220*/  UMOV UR39, 0x40004040 ;  /* 0x4000404000277882 */ /* 0x000fe20000000000 */
[----:B------:R-:W-:Y:S01]  /*3230*/  UMOV UR37, 0x40004040 ;  /* 0x4000404000257882 */ /* 0x000fe20000000000 */
[----:B------:R2:W-:Y:S01]  /*3240*/  UTCQMMA gdesc[UR38], gdesc[UR40], tmem[UR8], tmem[UR22], idesc[UR23], UPT ;  /* 0x00ff1628260075ea */ /* 0x0005e2000b800308 */
[----:B------:R-:W-:Y:S01]  /*3250*/  UMOV UR35, 0x40004040 ;  /* 0x4000404000237882 */ /* 0x000fe20000000000 */
[----:B------:R-:W-:Y:S01]  /*3260*/  UMOV UR33, 0x40004040 ;  /* 0x4000404000217882 */ /* 0x000fe20000000000 */
[----:B------:R-:W-:Y:S01]  /*3270*/  UMOV UR31, 0x40004040 ;  /* 0x40004040001f7882 */ /* 0x000fe20000000000 */
[----:B------:R2:W-:Y:S01]  /*3280*/  UTCQMMA gdesc[UR34], gdesc[UR36], tmem[UR8], tmem[UR20], idesc[UR21], UPT ;  /* 0x00ff1424220075ea */ /* 0x0005e2000b800308 */
[----:B------:R2:W-:Y:S01]  /*3290*/  UTCQMMA gdesc[UR30], gdesc[UR32], tmem[UR8], tmem[UR18], idesc[UR19], UPT ;  /* 0x00ff12201e0075ea */ /* 0x0005e2000b800308 */
[----:B------:R2:W-:Y:S01]  /*32a0*/  UTCBAR [UR6], URZ ;  /* 0x000000ff060073e9 */ /* 0x0005e200080000ff */
[----:B------:R-:W-:Y:S01]  /*32b0*/  UMOV UR17, UR14 ;  /* 0x0000000e00117c82 */ /* 0x000fe20008000000 */
[----:B------:R-:W-:Y:S05]  /*32c0*/  BRA.U UP0, `(.L_x_57) ;  /* 0xfffffffd00507547 */ /* 0x000fea000b83ffff */
.L_x_54:
[----:B------:R-:W-:Y:S01]  /*32d0*/  UIADD3 UR15, UPT, UPT, UR15, 0x1, URZ ;  /* 0x000000010f0f7890 */ /* 0x000fe2000fffe0ff */
[C---:B------:R-:W-:Y:S01]  /*32e0*/  ISETP.NE.AND P0, PT, R10.reuse, 0x2, PT ;  /* 0x000000020a00780c */ /* 0x040fe20003f05270 */
[----:B------:R-:W-:Y:S02]  /*32f0*/  UIADD3 UR7, UPT, UPT, UR7, 0x70, URZ ;  /* 0x0000007007077890 */ /* 0x000fe4000fffe0ff */
[----:B------:R-:W-:Y:S01]  /*3300*/  UISETP.NE.AND UP0, UPT, UR15, 0x4, UPT ;  /* 0x000000040f00788c */ /* 0x000fe2000bf05270 */
[----:B-12---:R-:W-:Y:S02]  /*3310*/  SEL R0, RZ, 0x1, P0 ;  /* 0x00000001ff007807 */ /* 0x006fe40000000000 */
[----:B------:R-:W-:Y:S01]  /*3320*/  SEL R10, R10, RZ, P0 ;  /* 0x000000ff0a0a7207 */ /* 0x000fe20000000000 */
[----:B------:R-:W-:Y:S01]  /*3330*/  USEL UR6, URZ, 0x1, UP0 ;  /* 0x00000001ff067887 */ /* 0x000fe20008000000 */
[----:B------:R-:W-:Y:S01]  /*3340*/  LOP3.LUT R9, R9, R0, RZ, 0x3c, !PT ;  /* 0x0000000009097212 */ /* 0x000fe200078e3cff */
[----:B------:R-:W-:Y:S01]  /*3350*/  USEL UR15, UR15, URZ, UP0 ;  /* 0x000000ff0f0f7287 */ /* 0x000fe20008000000 */
[----:B------:R1:W-:Y:S03]  /*3360*/  UTCBAR [UR7], URZ ;  /* 0x000000ff070073e9 */ /* 0x0003e600080000ff */
[----:B------:R-:W-:Y:S01]  /*3370*/  LOP3.LUT R11, R11, UR6, RZ, 0x3c, !PT ;  /* 0x000000060b0b7c12 */ /* 0x000fe2000f8e3cff */
[----:B------:R-:W-:Y:S07]  /*3380*/  @P1 BRA `(.L_x_58) ;  /* 0xfffffff800a01947 */ /* 0x000fee000383ffff */
[----:B------:R-:W2:Y:S01]  /*3390*/  S2UR UR4, SR_CgaCtaId ;  /* 0x00000000000479c3 */ /* 0x000ea20000008800 */
[----:B------:R-:W-:Y:S01]  /*33a0*/  ELECT P0, URZ, PT ;  /* 0x0000000000ff782f */ /* 0x000fe20003800000 */
[----:B------:R-:W-:Y:S01]  /*33b0*/  IMAD.MOV.U32 R0, RZ, RZ, 0x1 ;  /* 0x00000001ff007424 */ /* 0x000fe200078e00ff */
[----:B------:R-:W-:Y:S01]  /*33c0*/  UIADD3 UR5, UPT, UPT, UR5, 0x90, URZ ;  /* 0x0000009005057890 */ /* 0x000fe2000fffe0ff */
[----:B------:R-:W-:Y:S01]  /*33d0*/  SHF.L.U32 R3, R11, 0x1f, RZ ;  /* 0x0000001f0b037819 */ /* 0x000fe200000006ff */
[----:B------:R-:W-:-:S03]  /*33e0*/  UMOV UR6, 0x40 ;  /* 0x0000004000067882 */ /* 0x000fc60000000000 */
[----:B------:R-:W-:Y:S01]  /*33f0*/  UVIRTCOUNT.DEALLOC.SMPOOL 0x80 ;  /* 0x000000800000784c */ /* 0x000fe20000000000 */
[----:B--2---:R-:W-:Y:S02]  /*3400*/  ULEA UR4, UR4, UR6, 0x18 ;  /* 0x0000000604047291 */ /* 0x004fe4000f8ec0ff */
[----:B------:R-:W-:-:S07]  /*3410*/  ULEA UR6, UR15, UR5, 0x3 ;  /* 0x000000050f067291 */ /* 0x000fce000f8e18ff */
[----:B------:R2:W-:Y:S02]  /*3420*/  @P0 STS.U8 [UR4+0x1c], R0 ;  /* 0x00001c00ff000988 */ /* 0x0005e40008000004 */
[----:B------:R-:W4:Y:S02]  /*3430*/  SYNCS.PHASECHK.TRANS64.TRYWAIT P0, [UR6], R3 ;  /* 0x00000003ff0075a7 */ /* 0x000f240008001106 */
[----:B--2-4-:R-:W-:Y:S05]  /*3440*/  @!P0 BRA `(.L_x_59) ;  /* 0x0000003800348947 */ /* 0x014fea0003800000 */
.L_x_112:
[----:B-1----:R-:W-:-:S04]  /*3450*/  UIADD3 UR7, UPT, UPT, UR15, 0x1, URZ ;  /* 0x000000010f077890 */ /* 0x002fc8000fffe0ff */
[----:B------:R-:W-:-:S04]  /*3460*/  UISETP.NE.AND UP0, UPT, UR7, 0x4, UPT ;  /* 0x000000040700788c */ /* 0x000fc8000bf05270 */
[----:B------:R-:W-:Y:S02]  /*3470*/  USEL UR8, URZ, 0x1, UP0 ;  /* 0x00000001ff087887 */ /* 0x000fe40008000000 */
[----:B------:R-:W-:-:S04]  /*3480*/  USEL UR7, UR7, URZ, UP0 ;  /* 0x000000ff07077287 */ /* 0x000fc80008000000 */
[----:B------:R-:W-:Y:S01]  /*3490*/  ULEA UR6, UR7, UR5, 0x3 ;  /* 0x0000000507067291 */ /* 0x000fe2000f8e18ff */
[----:B------:R-:W-:-:S04]  /*34a0*/  LOP3.LUT R2, R11, UR8, RZ, 0x3c, !PT ;  /* 0x000000080b027c12 */ /* 0x000fc8000f8e3cff */
[----:B--2---:R-:W-:-:S04]  /*34b0*/  SHF.L.U32 R3, R2, 0x1f, RZ ;  /* 0x0000001f02037819 */ /* 0x004fc800000006ff */
[----:B------:R-:W1:Y:S02]  /*34c0*/  SYNCS.PHASECHK.TRANS64.TRYWAIT P0, [UR6], R3 ;  /* 0x00000003ff0075a7 */ /* 0x000e640008001106 */
[----:B-1----:R-:W-:Y:S05]  /*34d0*/  @!P0 BRA `(.L_x_60) ;  /* 0x0000003800288947 */ /* 0x002fea0003800000 */
.L_x_114:
        /* <DEDUP_REMOVED lines=9> */
.L_x_116:
[----:B------:R-:W-:-:S04]  /*3570*/  UIADD3 UR7, UPT, UPT, UR7, 0x1, URZ ;  /* 0x0000000107077890 */ /* 0x000fc8000fffe0ff */
[----:B------:R-:W-:-:S04]  /*3580*/  UISETP.NE.AND UP0, UPT, UR7, 0x4, UPT ;  /* 0x000000040700788c */ /* 0x000fc8000bf05270 */
[----:B------:R-:W-:Y:S02]  /*3590*/  USEL UR6, URZ, 0x1, UP0 ;  /* 0x00000001ff067887 */ /* 0x000fe40008000000 */
[----:B------:R-:W-:-:S04]  /*35a0*/  USEL UR7, UR7, URZ, UP0 ;  /* 0x000000ff07077287 */ /* 0x000fc80008000000 */
[----:B------:R-:W-:Y:S01]  /*35b0*/  ULEA UR7, UR7, UR5, 0x3 ;  /* 0x0000000507077291 */ /* 0x000fe2000f8e18ff */
[----:B-1----:R-:W-:-:S04]  /*35c0*/  LOP3.LUT R3, R2, UR6, RZ, 0x3c, !PT ;  /* 0x0000000602037c12 */ /* 0x002fc8000f8e3cff */
[----:B------:R-:W-:-:S04]  /*35d0*/  SHF.L.U32 R3, R3, 0x1f, RZ ;  /* 0x0000001f03037819 */ /* 0x000fc800000006ff */
[----:B------:R-:W1:Y:S02]  /*35e0*/  SYNCS.PHASECHK.TRANS64.TRYWAIT P0, [UR7], R3 ;  /* 0x00000003ff0075a7 */ /* 0x000e640008001107 */
[----:B-1----:R-:W-:Y:S05]  /*35f0*/  @!P0 BRA `(.L_x_62) ;  /* 0x0000003800108947 */ /* 0x002fea0003800000 */
.L_x_118:
[----:B------:R-:W-:Y:S01]  /*3600*/  NOP ;  /* 0x0000000000007918 */ /* 0x000fe20000000000 */
[----:B-1----:R-:W1:Y:S01]  /*3610*/  LDS R0, [UR4+0x14] ;  /* 0x00001404ff007984 */ /* 0x002e620008000800 */
[----:B------:R-:W-:Y:S01]  /*3620*/  ULOP3.LUT UR6, UR16, 0xffff, URZ, 0xc0, !UPT ;  /* 0x0000ffff10067892 */ /* 0x000fe2000f8ec0ff */
[----:B------:R-:W-:Y:S01]  /*3630*/  UMOV UR8, 0xffff ;  /* 0x0000ffff00087882 */ /* 0x000fe20000000000 */
[----:B------:R-:W-:Y:S02]  /*3640*/  UMOV UR5, 0x1 ;  /* 0x0000000100057882 */ /* 0x000fe40000000000 */
[----:B------:R-:W-:-:S04]  /*3650*/  USHF.R.U32.HI UR6, URZ, 0x5, UR6 ;  /* 0x00000005ff067899 */ /* 0x000fc80008011606 */
[----:B------:R-:W-:Y:S02]  /*3660*/  USHF.L.U32 UR8, UR8, UR6, URZ ;  /* 0x0000000608087299 */ /* 0x000fe400080006ff */
[----:B------:R-:W-:-:S04]  /*3670*/  USHF.L.U32 UR5, UR5, UR6, URZ ;  /* 0x0000000605057299 */ /* 0x000fc800080006ff */
[----:B-1----:R-:W-:-:S04]  /*3680*/  LOP3.LUT R0, R0, UR8, RZ, 0xc0, !PT ;  /* 0x0000000800007c12 */ /* 0x002fc8000f8ec0ff */
[----:B------:R-:W-:-:S13]  /*3690*/  ISETP.NE.AND P0, PT, R0, UR8, PT ;  /* 0x0000000800007c0c */ /* 0x000fda000bf05270 */
[----:B------:R-:W-:Y:S05]  /*36a0*/  @P0 BRA `(.L_x_63) ;  /* 0x0000000000580947 */ /* 0x000fea0003800000 */
[----:B------:R-:W1:Y:S02]  /*36b0*/  LDS R0, [UR4+0x18] ;  /* 0x00001804ff007984 */ /* 0x000e640008000800 */
[----:B-1----:R-:W-:-:S04]  /*36c0*/  LOP3.LUT R0, R0, UR5, RZ, 0xc0, !PT ;  /* 0x0000000500007c12 */ /* 0x002fc8000f8ec0ff */
[----:B------:R-:W-:-:S13]  /*36d0*/  ISETP.NE.AND P0, PT, R0, UR5, PT ;  /* 0x0000000500007c0c */ /* 0x000fda000bf05270 */
[----:B------:R-:W-:Y:S05]  /*36e0*/  @P0 BRA `(.L_x_64) ;  /* 0x00000000003c0947 */ /* 0x000fea0003800000 */
[----:B------:R-:W1:Y:S01]  /*36f0*/  S2R R2, SR_LANEID ;  /* 0x0000000000027919 */ /* 0x000e620000000000 */
[----:B------:R-:W-:Y:S01]  /*3700*/  ULOP3.LUT UR8, URZ, UR8, URZ, 0x33, !UPT ;  /* 0x00000008ff087292 */ /* 0x000fe2000f8e33ff */
[----:B------:R-:W-:Y:S01]  /*3710*/  LOP3.LUT R4, RZ, UR5, RZ, 0x33, !PT ;  /* 0x00000005ff047c12 */ /* 0x000fe2000f8e33ff */
[----:B------:R-:W-:Y:S02]  /*3720*/  VOTEU.ANY UR7, UPT, PT ;  /* 0x0000000000077886 */ /* 0x000fe400038e0100 */
[----:B------:R-:W-:Y:S01]  /*3730*/  UFLO.U32 UR7, UR7 ;  /* 0x00000007000772bd */ /* 0x000fe200080e0000 */
[----:B------:R-:W2:Y:S01]  /*3740*/  REDUX UR5, R4 ;  /* 0x00000000040573c4 */ /* 0x000ea20000000000 */
[----:B------:R-:W-:-:S06]  /*3750*/  IMAD.U32 R0, RZ, RZ, UR8 ;  /* 0x00000008ff007e24 */ /* 0x000fcc000f8e00ff */
[----:B------:R4:W-:Y:S01]  /*3760*/  UTCATOMSWS.AND URZ, UR8 ;  /* 0x0000000800ff79e3 */ /* 0x0009e20008000000 */
[----:B------:R-:W3:Y:S01]  /*3770*/  REDUX UR6, R0 ;  /* 0x00000000000673c4 */ /* 0x000ee20000000000 */
[----:B-1----:R-:W-:Y:S01]  /*3780*/  ISETP.EQ.U32.AND P0, PT, R2, UR7, PT ;  /* 0x0000000702007c0c */ /* 0x002fe2000bf02070 */
[----:B--2---:R-:W-:Y:S01]  /*3790*/  IMAD.U32 R2, RZ, RZ, UR5 ;  /* 0x00000005ff027e24 */ /* 0x004fe2000f8e00ff */
[----:B---3--:R-:W-:-:S11]  /*37a0*/  MOV R3, UR6 ;  /* 0x0000000600037c02 */ /* 0x008fd60008000f00 */
[----:B------:R4:W-:Y:S04]  /*37b0*/  @P0 ATOMS.AND RZ, [UR4+0x14], R3 ;  /* 0x00001403ffff098c */ /* 0x0009e8000a800004 */
[----:B------:R4:W-:Y:S01]  /*37c0*/  @P0 ATOMS.AND RZ, [UR4+0x18], R2 ;  /* 0x00001802ffff098c */ /* 0x0009e2000a800004 */
[----:B------:R-:W-:Y:S05]  /*37d0*/  BRA `(.L_x_65) ;  /* 0x0000000000147947 */ /* 0x000fea0003800000 */
.L_x_64:
[----:B------:R-:W-:Y:S02]  /*37e0*/  MOV R2, 0x3800 ;  /* 0x0000380000027802 */ /* 0x000fe40000000f00 */
[----:B---3-5:R-:W-:Y:S05]  /*37f0*/  CALL.REL.NOINC `($__internal_0_$__cuda_sm10x_tcgen05_guardrail_trap_col_being_dealloced_not_returned_by_alloc) ;  /* 0x00000038002c7944 */ /* 0x028fea0003c00000 */
[----:B------:R-:W-:Y:S05]  /*3800*/  BRA `(.L_x_65) ;  /* 0x0000000000087947 */ /* 0x000fea0003800000 */
.L_x_63:
[----:B------:R-:W-:Y:S02]  /*3810*/  MOV R2, 0x3830 ;  /* 0x0000383000027802 */ /* 0x000fe40000000f00 */
[----:B---3-5:R-:W-:Y:S05]  /*3820*/  CALL.REL.NOINC `($__internal_2_$__cuda_sm10x_tcgen05_guardrail_trap_unallocated_columns_being_dealloced) ;  /* 0x0000003800387944 */ /* 0x028fea0003c00000 */
.L_x_65:
[----:B------:R-:W-:Y:S01]  /*3830*/  NOP ;  /* 0x0000000000007918 */ /* 0x000fe20000000000 */
[----:B----4-:R-:W-:Y:S05]  /*3840*/  EXIT ;  /* 0x000000000000794d */ /* 0x010fea0003800000 */
.L_x_47:
[----:B------:R-:W-:-:S09]  /*3850*/  UISETP.NE.OR UP2, UPT, UR8, 0x3, !UP2 ;  /* 0x000000030800788c */ /* 0x000fd2000d745670 */
[----:B------:R-:W-:Y:S05]  /*3860*/  BRA.U UP2, `(.L_x_66) ;  /* 0x0000000902c87547 */ /* 0x000fea000b800000 */
[----:B------:R-:W1:Y:S01]  /*3870*/  LDCU.64 UR6, c[0x0][0x888] ;  /* 0x00011100ff0677ac */ /* 0x000e620008000a00 */
[----:B------:R-:W2:Y:S01]  /*3880*/  LDC R0, c[0x0][0xb30] ;  /* 0x0002cc00ff007b82 */ /* 0x000ea20000000800 */
[----:B------:R-:W-:Y:S01]  /*3890*/  IMAD.MOV.U32 R30, RZ, RZ, 0x1 ;  /* 0x00000001ff1e7424 */ /* 0x000fe200078e00ff */
[----:B------:R-:W-:Y:S01]  /*38a0*/  CS2R R28, SRZ ;  /* 0x00000000001c7805 */ /* 0x000fe2000001ff00 */
[----:B------:R-:W4:Y:S01]  /*38b0*/  LDCU.64 UR4, c[0x0][0x890] ;  /* 0x00011200ff0477ac */ /* 0x000f220008000a00 */
[----:B------:R-:W-:Y:S01]  /*38c0*/  IMAD.MOV.U32 R25, RZ, RZ, 0x2000 ;  /* 0x00002000ff197424 */ /* 0x000fe200078e00ff */
[----:B------:R-:W-:-:S03]  /*38d0*/  UMOV UR8, 0x400 ;  /* 0x0000040000087882 */ /* 0x000fc60000000000 */
[----:B------:R-:W3:Y:S01]  /*38e0*/  LDC R19, c[0x0][0x370] ;  /* 0x0000dc00ff137b82 */ /* 0x000ee20000000800 */
[----:B------:R-:W-:-:S07]  /*38f0*/  UPLOP3.LUT UP1, UPT, UPT, UPT, UPT, 0x40, 0x4 ;  /* 0x000000000004789c */ /* 0x000fce0003f2e870 */
[----:B------:R-:W3:Y:S01]  /*3900*/  LDC R2, c[0x0][0xb0c] ;  /* 0x0002c300ff027b82 */ /* 0x000ee20000000800 */
[----:B-1----:R-:W-:Y:S02]  /*3910*/  UISETP.NE.U32.AND UP2, UPT, UR6, URZ, UPT ;  /* 0x000000ff0600728c */ /* 0x002fe4000bf45070 */
[----:B------:R-:W-:Y:S02]  /*3920*/  ULEA UR6, UR37, UR8, 0x18 ;  /* 0x0000000825067291 */ /* 0x000fe4000f8ec0ff */
[----:B------:R-:W-:Y:S02]  /*3930*/  UISETP.NE.AND.EX UP2, UPT, UR7, URZ, UPT, UP2 ;  /* 0x000000ff0700728c */ /* 0x000fe4000bf45320 */
[----:B------:R-:W-:Y:S01]  /*3940*/  UIADD3 UR7, UPT, UPT, UR6, 0x30, URZ ;  /* 0x0000003006077890 */ /* 0x000fe2000fffe0ff */
[----:B------:R-:W1:Y:S01]  /*3950*/  LDC R18, c[0x0][0xb20] ;  /* 0x0002c800ff127b82 */ /* 0x000e620000000800 */
[----:B----4-:R-:W-:Y:S01]  /*3960*/  UISETP.NE.U32.AND UP3, UPT, UR4, URZ, UPT ;  /* 0x000000ff0400728c */ /* 0x010fe2000bf65070 */
[----:B--2---:R-:W-:Y:S01]  /*3970*/  ISETP.NE.AND P1, PT, R0, 0x1, PT ;  /* 0x000000010000780c */ /* 0x004fe20003f25270 */
[----:B------:R-:W-:-:S02]  /*3980*/  UPRMT UR37, UR37, 0x654, UR7 ;  /* 0x0000065425257896 */ /* 0x000fc40008000007 */
[----:B------:R-:W-:-:S03]  /*3990*/  UISETP.NE.AND.EX UP3, UPT, UR5, URZ, UPT, UP3 ;  /* 0x000000ff0500728c */ /* 0x000fc6000bf65330 */
[----:B------:R-:W2:Y:S08]  /*39a0*/  LDC.64 R32, c[0x0][0x348] ;  /* 0x0000d200ff207b82 */ /* 0x000eb00000000a00 */
[----:B------:R-:W4:Y:S08]  /*39b0*/  LDC.64 R16, c[0x0][0xb10] ;  /* 0x0002c400ff107b82 */ /* 0x000f300000000a00 */
[----:B------:R-:W1:Y:S08]  /*39c0*/  LDC.64 R6, c[0x0][0xb18] ;  /* 0x0002c600ff067b82 */ /* 0x000e700000000a00 */
[----:B------:R-:W1:Y:S08]  /*39d0*/  LDC.64 R4, c[0x0][0xb28] ;  /* 0x0002ca00ff047b82 */ /* 0x000e700000000a00 */
[----:B---3--:R-:W1:Y:S02]  /*39e0*/  LDC R24, c[0x0][0x374] ;  /* 0x0000dd00ff187b82 */ /* 0x008e640000000800 */
.L_x_74:
[C---:B------:R-:W-:Y:S02]  /*39f0*/  LEA R0, R29.reuse, UR6, 0x3 ;  /* 0x000000061d007c11 */ /* 0x040fe4000f8e18ff */
[----:B------:R-:W-:Y:S02]  /*3a00*/  SHF.L.U32 R3, R28, 0x1f, RZ ;  /* 0x0000001f1c037819 */ /* 0x000fe400000006ff */
[----:B------:R-:W-:Y:S02]  /*3a10*/  LEA R20, R29, UR6, 0x4 ;  /* 0x000000061d147c11 */ /* 0x000fe4000f8e20ff */
[----:B---3--:R-:W3:Y:S02]  /*3a20*/  SYNCS.PHASECHK.TRANS64.TRYWAIT P0, [R0+URZ+0x50], R3 ;  /* 0x00005003000075a7 */ /* 0x008ee400080011ff */
[----:B---3--:R-:W-:Y:S05]  /*3a30*/  @!P0 BRA `(.L_x_67) ;  /* 0x0000003400188947 */ /* 0x008fea0003800000 */
.L_x_119:
[----:B------:R-:W-:Y:S01]  /*3a40*/  ISETP.GE.AND P0, PT, R72, 0x1, PT ;  /* 0x000000014800780c */ /* 0x000fe20003f06270 */
[----:B------:R-:W1:Y:S01]  /*3a50*/  LDS.128 R20, [R20+0xe0] ;  /* 0x0000e00014147984 */ /* 0x000e620000000c00 */
[----:B------:R-:W-:Y:S01]  /*3a60*/  ISETP.NE.U32.AND P4, PT, RZ, UR4, PT ;  /* 0x00000004ff007c0c */ /* 0x000fe2000bf85070 */
[----:B---3--:R-:W-:Y:S01]  /*3a70*/  VIADD R0, R0, 0x60 ;  /* 0x0000006000007836 */ /* 0x008fe20000000000 */
[----:B------:R-:W-:Y:S02]  /*3a80*/  SHF.L.U32 R26, R30, 0x1f, RZ ;  /* 0x0000001f1e1a7819 */ /* 0x000fe400000006ff */
[----:B------:R-:W-:Y:S02]  /*3a90*/  ISETP.NE.AND.EX P4, PT, RZ, UR5, PT, P4 ;  /* 0x00000005ff007c0c */ /* 0x000fe4000bf85340 */
[----:B------:R-:W-:Y:S01]  /*3aa0*/  PRMT R0, RZ, 0x654, R0 ;  /* 0x00000654ff007816 */ /* 0x000fe20000000000 */
[----:B------:R-:W-:Y:S01]  /*3ab0*/  @!PT LDS RZ, [RZ] ;  /* 0x00000000fffff984 */ /* 0x000fe20000000800 */
[----:B------:R-:W-:Y:S01]  /*3ac0*/  @!PT LDS RZ, [RZ] ;  /* 0x00000000fffff984 */ /* 0x000fe20000000800 */
[----:B------:R-:W-:Y:S01]  /*3ad0*/  @!PT LDS RZ, [RZ] ;  /* 0x00000000fffff984 */ /* 0x000fe20000000800 */
[----:B------:R-:W-:Y:S01]  /*3ae0*/  @!PT LDS RZ, [RZ] ;  /* 0x00000000fffff984 */ /* 0x000fe20000000800 */
[----:B------:R3:W-:Y:S06]  /*3af0*/  MEMBAR.ALL.CTA ;  /* 0x0000000000007992 */ /* 0x0007ec0000008000 */
[----:B---3--:R-:W3:Y:S02]  /*3b00*/  FENCE.VIEW.ASYNC.S ;  /* 0x00000000000073c6 */ /* 0x008ee40000000000 */
[----:B---3--:R3:W-:Y:S01]  /*3b10*/  SYNCS.ARRIVE.TRANS64.RED.A1T0 RZ, [R0+URZ], RZ ;  /* 0x000000ff00ff79a7 */ /* 0x0087e200081004ff */
[----:B-1----:R-:W-:Y:S11]  /*3b20*/  LOP3.LUT P3, RZ, R22, 0x1, RZ, 0xc0, !PT ;  /* 0x0000000116ff7812 */ /* 0x002ff6000786c0ff */
[----:B------:R-:W-:Y:S02]  /*3b30*/  @!UPT UIADD3 URZ, UPT, UPT, URZ, URZ, URZ ;  /* 0x000000fffffff290 */ /* 0x000fe4000fffe0ff */
[----:B------:R-:W-:Y:S02]  /*3b40*/  @P3 MOV R13, R20 ;  /* 0x00000014000d3202 */ /* 0x000fe40000000f00 */
[----:B------:R-:W-:Y:S01]  /*3b50*/  @P3 LOP3.LUT R8, R21, 0xffff, RZ, 0xc0, !PT ;  /* 0x0000ffff15083812 */ /* 0x000fe200078ec0ff */
[----:B---3--:R-:W-:Y:S06]  /*3b60*/  @!P0 BRA `(.L_x_68) ;  /* 0x0000000000a48947 */ /* 0x008fec0003800000 */
[----:B------:R-:W-:Y:S01]  /*3b70*/  IMAD.HI.U32 R31, R24, R7, RZ ;  /* 0x00000007181f7227 */ /* 0x000fe200078e00ff */
[----:B------:R-:W-:Y:S02]  /*3b80*/  ISETP.NE.AND P0, PT, R6, 0x1, PT ;  /* 0x000000010600780c */ /* 0x000fe40003f05270 */
[----:B------:R-:W-:Y:S01]  /*3b90*/  ISETP.NE.AND P2, PT, R72, 0x1, PT ;  /* 0x000000014800780c */ /* 0x000fe20003f45270 */
[----:B----4-:R-:W-:Y:S01]  /*3ba0*/  IMAD.HI.U32 R34, R19, R16, RZ ;  /* 0x0000001013227227 */ /* 0x010fe200078e00ff */
[----:B------:R-:W-:Y:S02]  /*3bb0*/  SHF.R.U32.HI R31, RZ, R18, R31 ;  /* 0x00000012ff1f7219 */ /* 0x000fe4000001161f */
[----:B------:R-:W-:Y:S01]  /*3bc0*/  ISETP.NE.AND P5, PT, R2, 0x1, PT ;  /* 0x000000010200780c */ /* 0x000fe20003fa5270 */
[----:B------:R-:W-:Y:S01]  /*3bd0*/  IMAD.HI.U32 R36, R13, R16, RZ ;  /* 0x000000100d247227 */ /* 0x000fe200078e00ff */
[----:B------:R-:W-:Y:S02]  /*3be0*/  SHF.R.U32.HI R34, RZ, R17, R34 ;  /* 0x00000011ff227219 */ /* 0x000fe40000011622 */
[----:B------:R-:W-:Y:S01]  /*3bf0*/  SEL R3, R24, R31, !P0 ;  /* 0x0000001f18037207 */ /* 0x000fe20004000000 */
[C---:B------:R-:W-:Y:S01]  /*3c00*/  IMAD.HI.U32 R31, R8.reuse, R7, RZ ;  /* 0x00000007081f7227 */ /* 0x040fe200078e00ff */
[----:B------:R-:W-:Y:S02]  /*3c10*/  SEL R11, R19, R34, !P5 ;  /* 0x00000022130b7207 */ /* 0x000fe40006800000 */
[----:B------:R-:W-:Y:S01]  /*3c20*/  SHF.R.U32.HI R36, RZ, R17, R36 ;  /* 0x00000011ff247219 */ /* 0x000fe20000011624 */
[----:B------:R-:W-:Y:S01]  /*3c30*/  IMAD.HI.U32 R38, R3, R4, RZ ;  /* 0x0000000403267227 */ /* 0x000fe200078e00ff */
[----:B------:R-:W-:Y:S03]  /*3c40*/  SHF.R.U32.HI R31, RZ, R18, R31 ;  /* 0x00000012ff1f7219 */ /* 0x000fe6000001161f */
[----:B------:R-:W-:Y:S01]  /*3c50*/  IMAD.HI.U32 R34, R11, R4, RZ ;  /* 0x000000040b227227 */ /* 0x000fe200078e00ff */
[----:B------:R-:W-:Y:S02]  /*3c60*/  @P2 SHF.R.U32.HI R3, RZ, R5, R38 ;  /* 0x00000005ff032219 */ /* 0x000fe40000011626 */
[----:B------:R-:W-:Y:S02]  /*3c70*/  SEL R9, R8, R31, !P0 ;  /* 0x0000001f08097207 */ /* 0x000fe40004000000 */
[----:B------:R-:W-:Y:S01]  /*3c80*/  @P2 SHF.R.U32.HI R11, RZ, R5, R34 ;  /* 0x00000005ff0b2219 */ /* 0x000fe20000011622 */
[C---:B------:R-:W-:Y:S01]  /*3c90*/  IMAD R10, R72.reuse, R3, RZ ;  /* 0x00000003480a7224 */ /* 0x040fe200078e02ff */
[----:B------:R-:W-:Y:S01]  /*3ca0*/  SEL R3, R13, R36, !P5 ;  /* 0x000000240d037207 */ /* 0x000fe20006800000 */
[C---:B------:R-:W-:Y:S03]  /*3cb0*/  IMAD.HI.U32 R14, R9.reuse, R4, RZ ;  /* 0x00000004090e7227 */ /* 0x040fe600078e00ff */
[----:B------:R-:W-:Y:S01]  /*3cc0*/  ISETP.GE.AND P0, PT, R9, R10, PT ;  /* 0x0000000a0900720c */ /* 0x000fe20003f06270 */
[C---:B------:R-:W-:Y:S01]  /*3cd0*/  IMAD R12, R72.reuse, R11, RZ ;  /* 0x0000000b480c7224 */ /* 0x040fe200078e02ff */
[-C--:B------:R-:W-:Y:S04]  /*3ce0*/  SHF.R.U32.HI R14, RZ, R5.reuse, R14 ;  /* 0x00000005ff0e7219 */ /* 0x080fe8000001160e */
[----:B------:R-:W-:Y:S02]  /*3cf0*/  ISETP.GE.OR P0, PT, R3, R12, P0 ;  /* 0x0000000c0300720c */ /* 0x000fe40000706670 */
[----:B------:R-:W-:Y:S05]  /*3d00*/  SEL R15, R9, R14, !P2 ;  /* 0x0000000e090f7207 */ /* 0x000fea0005000000 */
[----:B------:R-:W-:Y:S04]  /*3d10*/  IMAD.MOV R14, RZ, RZ, -R15 ;  /* 0x000000ffff0e7224 */ /* 0x000fe800078e0a0f */
[----:B------:R-:W-:Y:S02]  /*3d20*/  IMAD R14, R72, R14, R9 ;  /* 0x0000000e480e7224 */ /* 0x000fe400078e0209 */
[C---:B------:R-:W-:Y:S05]  /*3d30*/  @!P0 IMAD.HI.U32 R10, R3.reuse, R4, RZ ;  /* 0x00000004030a8227 */ /* 0x040fea00078e00ff */
[----:B------:R-:W-:Y:S04]  /*3d40*/  @!P0 SHF.R.U32.HI R10, RZ, R5, R10 ;  /* 0x00000005ff0a8219 */ /* 0x000fe8000001160a */
[----:B------:R-:W-:Y:S01]  /*3d50*/  @!P0 SEL R0, R3, R10, !P2 ;  /* 0x0000000a03008207 */ /* 0x000fe20005000000 */
[----:B------:R-:W-:Y:S03]  /*3d60*/  IMAD.MOV R10, RZ, RZ, -R3 ;  /* 0x000000ffff0a7224 */ /* 0x000fe600078e0a03 */
[----:B------:R-:W-:Y:S01]  /*3d70*/  @!P0 IADD3 R15, PT, PT, R15, -R0, RZ ;  /* 0x800000000f0f8210 */ /* 0x000fe20007ffe0ff */
[----:B------:R-:W-:Y:S01]  /*3d80*/  @!P0 IMAD R0, R11, R14, R0 ;  /* 0x0000000e0b008224 */ /* 0x000fe200078e0200 */
[----:B------:R-:W-:Y:S01]  /*3d90*/  IADD3 R11, PT, PT, -R9, RZ, RZ ;  /* 0x000000ff090b7210 */ /* 0x000fe20007ffe1ff */
[----:B------:R-:W-:Y:S02]  /*3da0*/  IMAD R13, R2, R10, R13 ;  /* 0x0000000a020d7224 */ /* 0x000fe400078e020d */
[----:B------:R-:W-:Y:S02]  /*3db0*/  @!P0 IMAD R9, R15, R72, R3 ;  /* 0x000000480f098224 */ /* 0x000fe400078e0203 */
[----:B------:R-:W-:Y:S02]  /*3dc0*/  @!P0 IMAD.MOV.U32 R3, RZ, RZ, R0 ;  /* 0x000000ffff038224 */ /* 0x000fe400078e0000 */
[----:B------:R-:W-:Y:S02]  /*3dd0*/  IMAD R8, R6, R11, R8 ;  /* 0x0000000b06087224 */ /* 0x000fe400078e0208 */
[----:B------:R-:W-:Y:S02]  /*3de0*/  IMAD R13, R3, R2, R13 ;  /* 0x00000002030d7224 */ /* 0x000fe400078e020d */
[----:B------:R-:W-:Y:S02]  /*3df0*/  IMAD R8, R9, R6, R8 ;  /* 0x0000000609087224 */ /* 0x000fe400078e0208 */
.L_x_68:
[----:B------:R-:W-:Y:S05]  /*3e00*/  BRA.U UP1, `(.L_x_69) ;  /* 0x0000000101107547 */ /* 0x000fea000b800000 */
[----:B------:R-:W-:Y:S04]  /*3e10*/  MOV R0, UR13 ;  /* 0x0000000d00007c02 */ /* 0x000fe80008000f00 */
[----:B------:R-:W-:Y:S04]  /*3e20*/  SHF.L.U32 R3, R0, 0x1f, RZ ;  /* 0x0000001f00037819 */ /* 0x000fe800000006ff */
[----:B------:R-:W1:Y:S02]  /*3e30*/  SYNCS.PHASECHK.TRANS64.TRYWAIT P0, [UR6+0x48], R3 ;  /* 0x00004803ff0075a7 */ /* 0x000e640008001106 */
[----:B-1----:R-:W-:Y:S05]  /*3e40*/  @!P0 BRA `(.L_x_70) ;  /* 0x0000003000288947 */ /* 0x002fea0003800000 */
.L_x_69:
[----:B------:R-:W-:Y:S05]  /*3e50*/  BRA.U !UP3, `(.L_x_71) ;  /* 0x000000010b347547 */ /* 0x000fea000b800000 */
[----:B------:R-:W-:Y:S01]  /*3e60*/  UPLOP3.LUT UP0, UPT, UPT, UPT, UP2, 0x80, 0x8 ;  /* 0x000000000008789c */ /* 0x000fe20003f0f020 */
[----:B-1----:R-:W-:Y:S02]  /*3e70*/  HFMA2 R0, -RZ, RZ, 0, 5.9604644775390625e-08 ;  /* 0x00000001ff007431 */ /* 0x002fe400000001ff */
[----:B------:R-:W-:Y:S03]  /*3e80*/  IMAD.MOV.U32 R164, RZ, RZ, 0x1 ;  /* 0x00000001ffa47424 */ /* 0x000fe600078e00ff */
[----:B------:R-:W-:Y:S05]  /*3e90*/  PLOP3.LUT P0, PT, PT, PT, UP0, 0x80, 0x8 ;  /* 0x000000000008781c */ /* 0x000fea0003f0f008 */
[----:B------:R-:W1:Y:S01]  /*3ea0*/  @UP0 LDCU.64 UR8, c[0x0][0x888] ;  /* 0x00011100ff0807ac */ /* 0x000e620008000a00 */
[----:B------:R-:W-:Y:S07]  /*3eb0*/  @UP0 UIMAD UR7, UR36, UR4, URZ ;  /* 0x00000004240702a4 */ /* 0x000fee000f8e02ff */
[----:B------:R-:W-:Y:S01]  /*3ec0*/  @!P0 PRMT R164, R0, 0x7610, R164 ;  /* 0x0000761000a48816 */ /* 0x000fe200000000a4 */
[----:B-1----:R-:W-:Y:S03]  /*3ed0*/  @UP0 UIMAD.WIDE UR8, UR7, 0x4, UR8 ;  /* 0x00000004070808a5 */ /* 0x002fe6000f8e0208 */
[----:B------:R-:W1:Y:S03]  /*3ee0*/  @!UP0 LDCU UR7, c[0x0][0x880] ;  /* 0x00011000ff0787ac */ /* 0x000e660008000800 */
[----:B------:R-:W-:Y:S01]  /*3ef0*/  IMAD.U32 R10, RZ, RZ, UR8 ;  /* 0x00000008ff0a7e24 */ /* 0x000fe2000f8e00ff */
[----:B------:R-:W-:Y:S05]  /*3f00*/  MOV R11, UR9 ;  /* 0x00000009000b7c02 */ /* 0x000fea0008000f00 */
[----:B-----5:R3:W5:Y:S02]  /*3f10*/  @P0 LDG.E R81, desc[UR40][R10.64] ;  /* 0x000000280a510981 */ /* 0x020764000c1e1900 */
[----:B-1-3--:R-:W-:Y:S07]  /*3f20*/  @!P0 IMAD.U32 R81, RZ, RZ, UR7 ;  /* 0x00000007ff518e24 */ /* 0x00afee000f8e00ff */
.L_x_71:
[----:B-----5:R-:W-:Y:S01]  /*3f30*/  @!P4 FSETP.EQ.AND P5, PT, R81, RZ, PT ;  /* 0x000000ff5100c20b */ /* 0x020fe20003fa2000 */
[----:B------:R-:W-:Y:S01]  /*3f40*/  @!UPT UIADD3 URZ, UPT, UPT, URZ, URZ, URZ ;  /* 0x000000fffffff290 */ /* 0x000fe2000fffe0ff */
[----:B------:R-:W-:Y:S11]  /*3f50*/  @!P4 BRA `(.L_x_72) ;  /* 0x000000000014c947 */ /* 0x000ff60003800000 */
[----:B------:R-:W-:Y:S02]  /*3f60*/  LOP3.LUT P0, RZ, R164, 0xff, RZ, 0xc0, !PT ;  /* 0x000000ffa4ff7812 */ /* 0x000fe4000780c0ff */
[----:B------:R-:W-:Y:S04]  /*3f70*/  PLOP3.LUT P5, PT, PT, PT, UP0, 0x80, 0x8 ;  /* 0x000000000008781c */ /* 0x000fe80003faf008 */
[----:B------:R-:W-:Y:S07]  /*3f80*/  PLOP3.LUT P5, PT, P5, PT, PT, 0x8, 0x80 ;  /* 0x000000000080781c */ /* 0x000fee0002fae170 */
[----:B------:R-:W-:Y:S11]  /*3f90*/  @P0 FSETP.EQ.AND P5, PT, R81, RZ, PT ;  /* 0x000000ff5100020b */ /* 0x000ff60003fa2000 */
[----:B------:R-:W-:Y:S02]  /*3fa0*/  @!UPT UIADD3 URZ, UPT, UPT, URZ, URZ, URZ ;  /* 0x000000fffffff290 */ /* 0x000fe4000fffe0ff */
.L_x_72:
[----:B------:R-:W3:Y:S01]  /*3fb0*/  SYNCS.PHASECHK.TRANS64.TRYWAIT P4, [UR6+0x38], R26 ;  /* 0x0000381aff0075a7 */ /* 0x000ee20008081106 */
[----:B------:R-:W-:Y:S01]  /*3fc0*/  @P3 SHF.R.U32.HI R27, RZ, 0x10, R21 ;  /* 0x00000010ff1b3819 */ /* 0x000fe20000011615 */
[----:B------:R-:W-:Y:S01]  /*3fd0*/  VIADD R29, R29, 0x1 ;  /* 0x000000011d1d7836 */ /* 0x000fe20000000000 */
[----:B------:R-:W5:Y:S08]  /*3fe0*/  LDC.64 R14, c[0x0][0xb10] ;  /* 0x0002c400ff0e7b82 */ /* 0x000f700000000a00 */
[----:B------:R-:W2:Y:S08]  /*3ff0*/  LDC.64 R10, c[0x0][0xb18] ;  /* 0x0002c600ff0a7b82 */ /* 0x000eb00000000a00 */
[----:B-1----:R-:W1:Y:S08]  /*4000*/  @!P1 LDC R0, c[0x0][0xb20] ;  /* 0x0002c800ff009b82 */ /* 0x002e700000000800 */
[----:B------:R-:W4:Y:S01]  /*4010*/  @!P1 LDC R3, c[0x0][0xb0c] ;  /* 0x0002c300ff039b82 */ /* 0x000f220000000800 */
[----:B-----5:R-:W-:Y:S05]  /*4020*/  @!P1 IMAD.HI.U32 R14, R13, R14, RZ ;  /* 0x0000000e0d0e9227 */ /* 0x020fea00078e00ff */
[----:B------:R-:W-:Y:S01]  /*4030*/  @!P1 SHF.R.U32.HI R14, RZ, R15, R14 ;  /* 0x0000000fff0e9219 */ /* 0x000fe2000001160e */
[----:B--2---:R-:W-:Y:S01]  /*4040*/  @!P1 IMAD.HI.U32 R11, R8, R11, RZ ;  /* 0x0000000b080b9227 */ /* 0x004fe200078e00ff */
[----:B------:R-:W-:Y:S04]  /*4050*/  @!P1 ISETP.NE.AND P0, PT, R10, 0x1, PT ;  /* 0x000000010a00980c */ /* 0x000fe80003f05270 */
[----:B-1----:R-:W-:Y:S02]  /*4060*/  @!P1 SHF.R.U32.HI R9, RZ, R0, R11 ;  /* 0x00000000ff099219 */ /* 0x002fe4000001160b */
[----:B----4-:R-:W-:Y:S02]  /*4070*/  @!P1 ISETP.NE.AND P2, PT, R3, 0x1, PT ;  /* 0x000000010300980c */ /* 0x010fe40003f45270 */
[----:B------:R-:W-:Y:S02]  /*4080*/  @!P1 SEL R9, R8, R9, !P0 ;  /* 0x0000000908099207 */ /* 0x000fe40004000000 */
[----:B------:R-:W-:Y:S02]  /*4090*/  ELECT P0, URZ, PT ;  /* 0x0000000000ff782f */ /* 0x000fe40003800000 */
[----:B------:R-:W-:Y:S05]  /*40a0*/  @!P1 SEL R14, R13, R14, !P2 ;  /* 0x0000000e0d0e9207 */ /* 0x000fea0005000000 */
[----:B------:R-:W-:Y:S02]  /*40b0*/  @!P1 IMAD.IADD R0, R9, 0x1, -R14 ;  /* 0x0000000109009824 */ /* 0x000fe400078e0a0e */
[----:B------:R-:W-:Y:S02]  /*40c0*/  @!P1 IMAD.IADD R9, R14, 0x1, -R9 ;  /* 0x000000010e099824 */ /* 0x000fe400078e0a09 */
[----:B------:R-:W-:Y:S02]  /*40d0*/  @!P1 IMAD R13, R0, R3, R13 ;  /* 0x00000003000d9224 */ /* 0x000fe400078e020d */
[----:B------:R-:W-:Y:S01]  /*40e0*/  @!P1 IMAD R8, R9, R10, R8 ;  /* 0x0000000a09089224 */ /* 0x000fe200078e0208 */
[----:B---3--:R-:W-:Y:S06]  /*40f0*/  @!P4 BRA `(.L_x_73) ;  /* 0x0000002c0094c947 */ /* 0x008fec0003800000 */
.L_x_122:
[----:B------:R-:W-:Y:S01]  /*4100*/  PLOP3.LUT P5, PT, P5, P0, PT, 0xf2, 0x2f ;  /* 0x00000000002f781c */ /* 0x000fe20002fa1e72 */
[----:B------:R-:W-:Y:S01]  /*4110*/  UMOV UR14, 0x0 ;  /* 0x00000000000e7882 */ /* 0x000fe20000000000 */
[----:B------:R-:W-:Y:S01]  /*4120*/  LOP3.LUT R30, R30, 0x1, RZ, 0x3c, !PT ;  /* 0x000000011e1e7812 */ /* 0x000fe200078e3cff */
[----:B------:R-:W-:Y:S01]  /*4130*/  UMOV UR15, 0x10000000 ;  /* 0x10000000000f7882 */ /* 0x000fe20000000000 */
[----:B------:R-:W-:Y:S01]  /*4140*/  UMOV UR12, UR36 ;  /* 0x00000024000c7c82 */ /* 0x000fe20008000000 */
[----:B------:R-:W-:Y:S08]  /*4150*/  @P3 R2UR UR36, R27 ;  /* 0x000000001b2432ca */ /* 0x000ff000000e0000 */
[----:B-1----:R-:W-:Y:S01]  /*4160*/  @!P5 IADD3 R3, P0, PT, R32, 0x580, RZ ;  /* 0x000005802003d810 */ /* 0x002fe20007f1e0ff */
[----:B------:R-:W-:Y:S01]  /*4170*/  @!P5 IMAD.SHL.U32 R155, R155, 0x40, RZ ;  /* 0x000000409b9bd824 */ /* 0x000fe200078e00ff */
[----:B------:R-:W-:Y:S01]  /*4180*/  VOTEU.ALL UP1, P5 ;  /* 0x0000000000ff7886 */ /* 0x000fe20002820000 */
[----:B------:R-:W-:Y:S01]  /*4190*/  @!P5 IMAD.SHL.U32 R165, R165, 0x80, RZ ;  /* 0x00000080a5a5d824 */ /* 0x000fe200078e00ff */
[----:B------:R-:W-:Y:S01]  /*41a0*/  @!P5 R2UR UR8, R3 ;  /* 0x000000000308d2ca */ /* 0x000fe200000e0000 */
[----:B------:R-:W-:Y:S01]  /*41b0*/  @!P5 IMAD.X R0, RZ, RZ, R33, P0 ;  /* 0x000000ffff00d224 */ /* 0x000fe200000e0621 */
[----:B------:R-:W-:Y:S01]  /*41c0*/  @!P5 R2UR UR10, R155 ;  /* 0x000000009b0ad2ca */ /* 0x000fe200000e0000 */
[----:B------:R-:W-:Y:S01]  /*41d0*/  @!UP1 UIADD3 UR9, UPT, UPT, UR6, 0x30, URZ ;  /* 0x0000003006099890 */ /* 0x000fe2000fffe0ff */
[----:B------:R-:W-:Y:S01]  /*41e0*/  @!P5 R2UR UR11, R165 ;  /* 0x00000000a50bd2ca */ /* 0x000fe200000e0000 */
[----:B------:R-:W-:Y:S01]  /*41f0*/  IMAD.IADD R155, R8, 0x1, R143 ;  /* 0x00000001089b7824 */ /* 0x000fe200078e028f */
[----:B------:R-:W-:Y:S01]  /*4200*/  @!P5 R2UR UR7, R0 ;  /* 0x000000000007d2ca */ /* 0x000fe200000e0000 */
[----:B------:R-:W-:Y:S01]  /*4210*/  IMAD.IADD R165, R13, 0x1, R154 ;  /* 0x000000010da57824 */ /* 0x000fe200078e029a */
[C---:B------:R-:W-:Y:S04]  /*4220*/  ISETP.NE.AND P0, PT, R29.reuse, 0x2, PT ;  /* 0x000000021d00780c */ /* 0x040fe80003f05270 */
[----:B------:R-:W-:Y:S01]  /*4230*/  SEL R3, RZ, 0x1, P0 ;  /* 0x00000001ff037807 */ /* 0x000fe20000000000 */
[----:B------:R-:W-:Y:S01]  /*4240*/  IMAD.U32 R10, RZ, RZ, UR8 ;  /* 0x00000008ff0a7e24 */ /* 0x000fe2000f8e00ff */
[----:B------:R-:W-:Y:S01]  /*4250*/  @!UP1 UIADD3 UR8, UPT, UPT, UR6, 0x200, URZ ;  /* 0x0000020006089890 */ /* 0x000fe2000fffe0ff */
[----:B------:R-:W-:Y:S01]  /*4260*/  SEL R29, R29, RZ, P0 ;  /* 0x000000ff1d1d7207 */ /* 0x000fe20000000000 */
[----:B------:R-:W-:Y:S01]  /*4270*/  VOTEU.ALL UP1, P5 ;  /* 0x0000000000ff7886 */ /* 0x000fe20002820000 */
[----:B------:R-:W-:Y:S02]  /*4280*/  LOP3.LUT R28, R28, R3, RZ, 0x3c, !PT ;  /* 0x000000031c1c7212 */ /* 0x000fe400078e3cff */
[----:B------:R-:W-:Y:S01]  /*4290*/  IMAD.U32 R11, RZ, RZ, UR7 ;  /* 0x00000007ff0b7e24 */ /* 0x000fe2000f8e00ff */
[----:B------:R-:W-:Y:S04]  /*42a0*/  @!P5 R2UR UR16, R10 ;  /* 0x000000000a10d2ca */ /* 0x000fe800000e0000 */
[----:B------:R-:W-:Y:S11]  /*42b0*/  @!P5 R2UR UR17, R11 ;  /* 0x000000000b11d2ca */ /* 0x000ff600000e0000 */
[----:B------:R-:W-:Y:S02]  /*42c0*/  @!UPT UIADD3 URZ, UPT, UPT, URZ, URZ, URZ ;  /* 0x000000fffffff290 */ /* 0x000fe4000fffe0ff */
[----:B------:R3:W-:Y:S01]  /*42d0*/  @!UP1 UTMALDG.3D [UR8], [UR16], desc[UR14] ;  /* 0x00000e08100095b4 */ /* 0x0007e20008011000 */
[----:B------:R3:W-:Y:S01]  /*42e0*/  @!P5 SYNCS.ARRIVE.TRANS64.RED.A0TR RZ, [UR6+0x30], R25 ;  /* 0x00003019ffffd9a7 */ /* 0x0007e20008300406 */
[----:B------:R-:W-:Y:S01]  /*42f0*/  UPLOP3.LUT UP1, UPT, UPT, UPT, UPT, 0x80, 0x8 ;  /* 0x000000000008789c */ /* 0x000fe20003f2f070 */
[----:B------:R-:W-:Y:S01]  /*4300*/  SYNCS.ARRIVE.TRANS64.RED.A1T0 RZ, [UR37], RZ ;  /* 0x000000ffffff79a7 */ /* 0x000fe20008100425 */
[----:B------:R-:W-:Y:S09]  /*4310*/  @P3 BRA `(.L_x_74) ;  /* 0xfffffff400b43947 */ /* 0x000ff2000383ffff */
[----:B------:R-:W-:Y:S07]  /*4320*/  MOV R0, UR6 ;  /* 0x0000000600007c02 */ /* 0x000fee0008000f00 */
.L_x_75:
[----:B-1----:R-:W-:-:S04]  /*4330*/  SHF.L.U32 R3, R30, 0x1f, RZ ;  /* 0x0000001f1e037819 */ /* 0x002fc800000006ff */
[----:B------:R1:W2:Y:S03]  /*4340*/  SYNCS.PHASECHK.TRANS64.TRYWAIT P0, [R0+URZ+0x38], R3 ;  /* 0x00003803000075a7 */ /* 0x0002a600080011ff */
[----:B--2---:R-:W-:Y:S05]  /*4350*/  @!P0 NANOSLEEP.SYNCS 0x989680 ;  /* 0x009896800000895d */ /* 0x004fea0003900000 */
[----:B------:R-:W2:Y:S02]  /*4360*/  @!P0 SYNCS.PHASECHK.TRANS64 P0, [R0+URZ+0x38], R3 ;  /* 0x00003803000085a7 */ /* 0x000ea400080010ff */
[----:B--23--:R-:W-:Y:S05]  /*4370*/  @P0 EXIT ;  /* 0x000000000000094d */ /* 0x00cfea0003800000 */
[----:B------:R-:W-:Y:S05]  /*4380*/  BRA `(.L_x_75) ;  /* 0xfffffffc00e87947 */ /* 0x000fea000383ffff */
.L_x_66:
[----:B------:R-:W-:-:S06]  /*4390*/  UISETP.GE.AND UP1, UPT, UR8, 0x4, UPT ;  /* 0x000000040800788c */ /* 0x000fcc000bf26270 */
[----:B------:R-:W-:-:S13]  /*43a0*/  PLOP3.LUT P0, PT, PT, PT, UP1, 0x80, 0x8 ;  /* 0x000000000008781c */ /* 0x000fda0003f0f018 */
[----:B------:R-:W-:Y:S05]  /*43b0*/  @!P0 EXIT ;  /* 0x000000000000894d */ /* 0x000fea0003800000 */
[----:B------:R-:W-:Y:S01]  /*43c0*/  BAR.SYNC.DEFER_BLOCKING 0x6, 0xa0 ;  /* 0x0182800000007b1d */ /* 0x000fe20000010000 */
[C---:B------:R-:W-:Y:S02]  /*43d0*/  IMAD.SHL.U32 R3, R166.reuse, 0x40, RZ ;  /* 0x00000040a6037824 */ /* 0x040fe400078e00ff */
[----:B------:R-:W-:Y:S02]  /*43e0*/  HFMA2 R76, -RZ, RZ, 0, 0 ;  /* 0x00000000ff4c7431 */ /* 0x000fe400000001ff */
[C---:B------:R-:W-:Y:S01]  /*43f0*/  IMAD.SHL.U32 R168, R166.reuse, 0x8, RZ ;  /* 0x00000008a6a87824 */ /* 0x040fe200078e00ff */
[----:B------:R-:W-:Y:S01]  /*4400*/  CS2R R174, SRZ ;  /* 0x0000000000ae7805 */ /* 0x000fe2000001ff00 */
[----:B------:R-:W-:Y:S01]  /*4410*/  IMAD.U32 R79, R166, 0x10000, RZ ;  /* 0x00010000a64f7824 */ /* 0x000fe200078e00ff */
[----:B------:R-:W-:Y:S01]  /*4420*/  UMOV UR43, 0x400 ;  /* 0x00000400002b7882 */ /* 0x000fe20000000000 */
[----:B------:R-:W-:Y:S01]  /*4430*/  LOP3.LUT R5, R3, 0x180, RZ, 0xc0, !PT ;  /* 0x0000018003057812 */ /* 0x000fe200078ec0ff */
[----:B------:R-:W-:Y:S01]  /*4440*/  ULEA UR43, UR37, UR43, 0x18 ;  /* 0x0000002b252b7291 */ /* 0x000fe2000f8ec0ff */
[----:B------:R-:W1:Y:S01]  /*4450*/  LDC R167, c[0x0][0x370] ;  /* 0x0000dc00ffa77b82 */ /* 0x000e620000000800 */
[----:B------:R-:W-:Y:S01]  /*4460*/  LOP3.LUT R79, R79, 0x600000, RZ, 0xc0, !PT ;  /* 0x006000004f4f7812 */ /* 0x000fe200078ec0ff */
[----:B------:R-:W-:Y:S01]  /*4470*/  IMAD.MOV.U32 R181, RZ, RZ, RZ ;  /* 0x000000ffffb57224 */ /* 0x000fe200078e00ff */
[----:B------:R-:W-:Y:S01]  /*4480*/  LOP3.LUT R168, R5, 0x30, R168, 0xf8, !PT ;  /* 0x0000003005a87812 */ /* 0x000fe200078ef8a8 */
[----:B------:R-:W-:Y:S01]  /*4490*/  UIADD3 UR4, UPT, UPT, UR43, 0x2200, URZ ;  /* 0x000022002b047890 */ /* 0x000fe2000fffe0ff */
[----:B------:R-:W-:Y:S01]  /*44a0*/  IMAD.MOV.U32 R173, RZ, RZ, RZ ;  /* 0x000000ffffad7224 */ /* 0x000fe200078e00ff */
[----:B------:R-:W2:Y:S01]  /*44b0*/  LDCU.64 UR46, c[0x0][0x348] ;  /* 0x00006900ff2e77ac */ /* 0x000ea20008000a00 */
[----:B------:R-:W-:Y:S01]  /*44c0*/  LOP3.LUT R168, R168, 0x1e40, R3, 0xf8, !PT ;  /* 0x00001e40a8a87812 */ /* 0x000fe200078ef803 */
[----:B------:R-:W4:Y:S01]  /*44d0*/  LDC R74, c[0x0][0xb0c] ;  /* 0x0002c300ff4a7b82 */ /* 0x000f220000000800 */
[----:B------:R-:W-:Y:S01]  /*44e0*/  IMAD.SHL.U32 R3, R166, 0x10, RZ ;  /* 0x00000010a6037824 */ /* 0x000fe200078e00ff */
[----:B------:R-:W-:Y:S01]  /*44f0*/  MOV R179, UR4 ;  /* 0x0000000400b37c02 */ /* 0x000fe20008000f00 */
[----:B------:R-:W1:Y:S03]  /*4500*/  LDCU.64 UR38, c[0x0][0x888] ;  /* 0x00011100ff2677ac */ /* 0x000e660008000a00 */
[C---:B------:R-:W-:Y:S01]  /*4510*/  LOP3.LUT R5, R3.reuse, 0x20, RZ, 0xc0, !PT ;  /* 0x0000002003057812 */ /* 0x040fe200078ec0ff */
[----:B------:R-:W3:Y:S01]  /*4520*/  LDS R0, [UR43+0x100] ;  /* 0x0001002bff007984 */ /* 0x000ee20008000800 */
[----:B------:R-:W1:Y:S01]  /*4530*/  LDC R170, c[0x0][0xb20] ;  /* 0x0002c800ffaa7b82 */ /* 0x000e620000000800 */
[----:B------:R-:W-:Y:S01]  /*4540*/  LOP3.LUT R3, R3, 0x40, RZ, 0xc0, !PT ;  /* 0x0000004003037812 */ /* 0x000fe200078ec0ff */
[----:B------:R-:W-:-:S06]  /*4550*/  UIADD3 UR42, UPT, UPT, UR43, 0x200, URZ ;  /* 0x000002002b2a7890 */ /* 0x000fcc000fffe0ff */
[----:B------:R-:W1:Y:S08]  /*4560*/  LDC R73, c[0x0][0xb30] ;  /* 0x0002cc00ff497b82 */ /* 0x000e700000000800 */
[----:B------:R-:W1:Y:S08]  /*4570*/  LDC.64 R152, c[0x0][0xb10] ;  /* 0x0002c400ff987b82 */ /* 0x000e700000000a00 */
[----:B------:R-:W1:Y:S08]  /*4580*/  LDC.64 R70, c[0x0][0xb18] ;  /* 0x0002c600ff467b82 */ /* 0x000e700000000a00 */
[----:B------:R-:W1:Y:S01]  /*4590*/  LDC.64 R148, c[0x0][0x888] ;  /* 0x00022200ff947b82 */ /* 0x000e620000000a00 */
[----:B---3--:R-:W-:-:S07]  /*45a0*/  IMAD.IADD R79, R0, 0x1, R79 ;  /* 0x00000001004f7824 */ /* 0x008fce00078e024f */
[----:B------:R-:W3:Y:S01]  /*45b0*/  LDC.64 R68, c[0x0][0xb28] ;  /* 0x0002ca00ff447b82 */ /* 0x000ee20000000a00 */
[----:B------:R-:W-:-:S05]  /*45c0*/  VIADD R0, R168, UR43 ;  /* 0x0000002ba8007c36 */ /* 0x000fca0008000000 */
[--C-:B------:R-:W-:Y:S02]  /*45d0*/  IADD3 R178, PT, PT, -R5, 0x200, R0.reuse ;  /* 0x0000020005b27810 */ /* 0x100fe40007ffe100 */
[----:B------:R-:W1:Y:S01]  /*45e0*/  LDC.64 R150, c[0x0][0x890] ;  /* 0x00022400ff967b82 */ /* 0x000e620000000a00 */
[----:B------:R-:W-:Y:S02]  /*45f0*/  IADD3 R177, PT, PT, -R3, 0x200, R0 ;  /* 0x0000020003b17810 */ /* 0x000fe40007ffe100 */
[----:B------:R-:W-:-:S05]  /*4600*/  IMAD.IADD R176, R178, 0x1, -R3 ;  /* 0x00000001b2b07824 */ /* 0x000fca00078e0a03 */
[----:B------:R-:W1:Y:S08]  /*4610*/  LDC.64 R146, c[0x0][0x8b0] ;  /* 0x00022c00ff927b82 */ /* 0x000e700000000a00 */
[----:B------:R-:W1:Y:S08]  /*4620*/  LDC.64 R144, c[0x0][0x8a8] ;  /* 0x00022a00ff907b82 */ /* 0x000e700000000a00 */
[----:B--2-4-:R-:W1:Y:S02]  /*4630*/  LDC R172, c[0x0][0x374] ;  /* 0x0000dd00ffac7b82 */ /* 0x014e640000000800 */
.L_x_93:
[C---:B------:R-:W-:Y:S02]  /*4640*/  LEA R0, R181.reuse, UR43, 0x3 ;  /* 0x0000002bb5007c11 */ /* 0x040fe4000f8e18ff */
[----:B------:R-:W-:Y:S02]  /*4650*/  SHF.L.U32 R3, R174, 0x1f, RZ ;  /* 0x0000001fae037819 */ /* 0x000fe400000006ff */
[----:B------:R-:W-:Y:S02]  /*4660*/  LEA R16, R181, UR43, 0x4 ;  /* 0x0000002bb5107c11 */ /* 0x000fe4000f8e20ff */
[----:B--2---:R-:W2:Y:S02]  /*4670*/  SYNCS.PHASECHK.TRANS64.TRYWAIT P0, [R0+URZ+0x50], R3 ;  /* 0x00005003000075a7 */ /* 0x004ea400080011ff */
[----:B-12---:R-:W-:Y:S05]  /*4680*/  @!P0 BRA `(.L_x_76) ;  /* 0x0000002800488947 */ /* 0x006fea0003800000 */
.L_x_123:
[----:B------:R-:W4:Y:S01]  /*4690*/  LDC.64 R12, c[0x0][0xb10] ;  /* 0x0002c400ff0c7b82 */ /* 0x000f220000000a00 */
[----:B------:R-:W3:Y:S01]  /*46a0*/  LDS.128 R16, [R16+0xe0] ;  /* 0x0000e00010107984 */ /* 0x000ee20000000c00 */
[----:B-1----:R-:W-:Y:S01]  /*46b0*/  ISETP.NE.AND P1, PT, R73, 0x1, PT ;  /* 0x000000014900780c */ /* 0x002fe20003f25270 */
[----:B--2---:R-:W-:Y:S01]  /*46c0*/  VIADD R0, R0, 0x60 ;  /* 0x0000006000007836 */ /* 0x004fe20000000000 */
[----:B------:R-:W-:Y:S04]  /*46d0*/  ISETP.GE.AND P0, PT, R72, 0x1, PT ;  /* 0x000000014800780c */ /* 0x000fe80003f06270 */
[----:B------:R-:W1:Y:S01]  /*46e0*/  LDC.64 R10, c[0x0][0xb18] ;  /* 0x0002c600ff0a7b82 */ /* 0x000e620000000a00 */
[----:B------:R-:W-:Y:S01]  /*46f0*/  PRMT R0, RZ, 0x654, R0 ;  /* 0x00000654ff007816 */ /* 0x000fe20000000000 */
[----:B------:R-:W-:Y:S01]  /*4700*/  @!PT LDS RZ, [RZ] ;  /* 0x00000000fffff984 */ /* 0x000fe20000000800 */
[----:B------:R-:W-:Y:S01]  /*4710*/  @!PT LDS RZ, [RZ] ;  /* 0x00000000fffff984 */ /* 0x000fe20000000800 */
[----:B------:R-:W-:Y:S01]  /*4720*/  @!PT LDS RZ, [RZ] ;  /* 0x00000000fffff984 */ /* 0x000fe20000000800 */
[----:B------:R-:W-:Y:S01]  /*4730*/  @!PT LDS RZ, [RZ] ;  /* 0x00000000fffff984 */ /* 0x000fe20000000800 */
[----:B------:R2:W-:Y:S06]  /*4740*/  MEMBAR.ALL.CTA ;  /* 0x0000000000007992 */ /* 0x0005ec0000008000 */
[----:B--2---:R-:W2:Y:S01]  /*4750*/  FENCE.VIEW.ASYNC.S ;  /* 0x00000000000073c6 */ /* 0x004ea20000000000 */
[----:B------:R-:W1:Y:S08]  /*4760*/  @!P1 LDC R14, c[0x0][0xb20] ;  /* 0x0002c800ff0e9b82 */ /* 0x000e700000000800 */
[----:B------:R-:W1:Y:S01]  /*4770*/  @!P1 LDC R9, c[0x0][0xb0c] ;  /* 0x0002c300ff099b82 */ /* 0x000e620000000800 */
[----:B--2---:R2:W-:Y:S01]  /*4780*/  SYNCS.ARRIVE.TRANS64.RED.A1T0 RZ, [R0+URZ], RZ ;  /* 0x000000ff00ff79a7 */ /* 0x0045e200081004ff */
[----:B---3--:R-:W-:Y:S04]  /*4790*/  LOP3.LUT P4, RZ, R18, 0x1, RZ, 0xc0, !PT ;  /* 0x0000000112ff7812 */ /* 0x008fe8000788c0ff */
[----:B------:R-:W-:Y:S09]  /*47a0*/  P2R R180, PR, RZ, 0x10 ;  /* 0x00000010ffb47803 */ /* 0x000ff20000000000 */
[----:B------:R-:W-:Y:S02]  /*47b0*/  @P4 MOV R77, R16 ;  /* 0x00000010004d4202 */ /* 0x000fe40000000f00 */
[----:B------:R-:W-:Y:S01]  /*47c0*/  @P4 LOP3.LUT R75, R17, 0xffff, RZ, 0xc0, !PT ;  /* 0x0000ffff114b4812 */ /* 0x000fe200078ec0ff */
[----:B--2-4-:R-:W-:Y:S06]  /*47d0*/  @!P0 BRA `(.L_x_77) ;  /* 0x0000000000a48947 */ /* 0x014fec0003800000 */
[----:B------:R-:W-:Y:S01]  /*47e0*/  IMAD.HI.U32 R21, R172, R71, RZ ;  /* 0x00000047ac157227 */ /* 0x000fe200078e00ff */
[----:B------:R-:W-:Y:S02]  /*47f0*/  ISETP.NE.AND P0, PT, R70, 0x1, PT ;  /* 0x000000014600780c */ /* 0x000fe40003f05270 */
[----:B------:R-:W-:Y:S01]  /*4800*/  ISETP.NE.AND P2, PT, R72, 0x1, PT ;  /* 0x000000014800780c */ /* 0x000fe20003f45270 */
[----:B------:R-:W-:Y:S01]  /*4810*/  IMAD.HI.U32 R20, R167, R152, RZ ;  /* 0x00000098a7147227 */ /* 0x000fe200078e00ff */
[----:B------:R-:W-:Y:S02]  /*4820*/  SHF.R.U32.HI R21, RZ, R170, R21 ;  /* 0x000000aaff157219 */ /* 0x000fe40000011615 */
[----:B------:R-:W-:Y:S01]  /*4830*/  ISETP.NE.AND P3, PT, R74, 0x1, PT ;  /* 0x000000014a00780c */ /* 0x000fe20003f65270 */
[----:B------:R-:W-:Y:S01]  /*4840*/  IMAD.HI.U32 R24, R77, R152, RZ ;  /* 0x000000984d187227 */ /* 0x000fe200078e00ff */
[----:B------:R-:W-:Y:S02]  /*4850*/  SHF.R.U32.HI R20, RZ, R153, R20 ;  /* 0x00000099ff147219 */ /* 0x000fe40000011614 */
[----:B------:R-:W-:Y:S01]  /*4860*/  SEL R3, R172, R21, !P0 ;  /* 0x00000015ac037207 */ /* 0x000fe20004000000 */
[----:B------:R-:W-:Y:S01]  /*4870*/  IMAD.HI.U32 R21, R75, R71, RZ ;  /* 0x000000474b157227 */ /* 0x000fe200078e00ff */
[----:B------:R-:W-:Y:S02]  /*4880*/  SEL R7, R167, R20, !P3 ;  /* 0x00000014a7077207 */ /* 0x000fe40005800000 */
[----:B------:R-:W-:Y:S01]  /*4890*/  SHF.R.U32.HI R24, RZ, R153, R24 ;  /* 0x00000099ff187219 */ /* 0x000fe20000011618 */
[-C--:B------:R-:W-:Y:S04]  /*48a0*/  IMAD.HI.U32 R20, R3, R68.reuse, RZ ;  /* 0x0000004403147227 */ /* 0x080fe800078e00ff */
[----:B------:R-:W-:Y:S01]  /*48b0*/  IMAD.HI.U32 R22, R7, R68, RZ ;  /* 0x0000004407167227 */ /* 0x000fe200078e00ff */
[-C--:B------:R-:W-:Y:S02]  /*48c0*/  @P2 SHF.R.U32.HI R3, RZ, R69.reuse, R20 ;  /* 0x00000045ff032219 */ /* 0x080fe40000011614 */
[----:B------:R-:W-:Y:S02]  /*48d0*/  SHF.R.U32.HI R20, RZ, R170, R21 ;  /* 0x000000aaff147219 */ /* 0x000fe40000011615 */
[----:B------:R-:W-:Y:S01]  /*48e0*/  @P2 SHF.R.U32.HI R7, RZ, R69, R22 ;  /* 0x00000045ff072219 */ /* 0x000fe20000011616 */
[C---:B------:R-:W-:Y:S01]  /*48f0*/  IMAD R2, R72.reuse, R3, RZ ;  /* 0x0000000348027224 */ /* 0x040fe200078e02ff */
[----:B------:R-:W-:Y:S02]  /*4900*/  SEL R5, R75, R20, !P0 ;  /* 0x000000144b057207 */ /* 0x000fe40004000000 */
[----:B------:R-:W-:Y:S01]  /*4910*/  SEL R3, R77, R24, !P3 ;  /* 0x000000184d037207 */ /* 0x000fe20005800000 */
[----:B------:R-:W-:Y:S01]  /*4920*/  IMAD R4, R72, R7, RZ ;  /* 0x0000000748047224 */ /* 0x000fe200078e02ff */
[C---:B------:R-:W-:Y:S01]  /*4930*/  ISETP.GE.AND P0, PT, R5.reuse, R2, PT ;  /* 0x000000020500720c */ /* 0x040fe20003f06270 */
[----:B------:R-:W-:Y:S03]  /*4940*/  IMAD.HI.U32 R6, R5, R68, RZ ;  /* 0x0000004405067227 */ /* 0x000fe600078e00ff */
[----:B------:R-:W-:Y:S01]  /*4950*/  ISETP.GE.OR P0, PT, R3, R4, P0 ;  /* 0x000000040300720c */ /* 0x000fe20000706670 */
[----:B------:R-:W-:Y:S01]  /*4960*/  IMAD.MOV R4, RZ, RZ, -R3 ;  /* 0x000000ffff047224 */ /* 0x000fe200078e0a03 */
[-C--:B------:R-:W-:Y:S03]  /*4970*/  SHF.R.U32.HI R6, RZ, R69.reuse, R6 ;  /* 0x00000045ff067219 */ /* 0x080fe60000011606 */
[----:B------:R-:W-:Y:S01]  /*4980*/  IMAD R77, R74, R4, R77 ;  /* 0x000000044a4d7224 */ /* 0x000fe200078e024d */
[----:B------:R-:W-:Y:S05]  /*4990*/  SEL R15, R5, R6, !P2 ;  /* 0x00000006050f7207 */ /* 0x000fea0005000000 */
[----:B------:R-:W-:Y:S02]  /*49a0*/  IMAD.MOV R6, RZ, RZ, -R15 ;  /* 0x000000ffff067224 */ /* 0x000fe400078e0a0f */
[C---:B------:R-:W-:Y:S04]  /*49b0*/  @!P0 IMAD.HI.U32 R2, R3.reuse, R68, RZ ;  /* 0x0000004403028227 */ /* 0x040fe800078e00ff */
[----:B------:R-:W-:Y:S01]  /*49c0*/  IMAD R6, R72, R6, R5 ;  /* 0x0000000648067224 */ /* 0x000fe200078e0205 */
[----:B------:R-:W-:Y:S04]  /*49d0*/  @!P0 SHF.R.U32.HI R2, RZ, R69, R2 ;  /* 0x00000045ff028219 */ /* 0x000fe80000011602 */
[----:B------:R-:W-:Y:S02]  /*49e0*/  @!P0 SEL R0, R3, R2, !P2 ;  /* 0x0000000203008207 */ /* 0x000fe40005000000 */
[----:B------:R-:W-:Y:S02]  /*49f0*/  IADD3 R2, PT, PT, -R5, RZ, RZ ;  /* 0x000000ff05027210 */ /* 0x000fe40007ffe1ff */
[----:B------:R-:W-:Y:S01]  /*4a00*/  @!P0 IADD3 R8, PT, PT, R15, -R0, RZ ;  /* 0x800000000f088210 */ /* 0x000fe20007ffe0ff */
[----:B------:R-:W-:Y:S02]  /*4a10*/  @!P0 IMAD R0, R7, R6, R0 ;  /* 0x0000000607008224 */ /* 0x000fe400078e0200 */
[----:B------:R-:W-:Y:S02]  /*4a20*/  IMAD R75, R70, R2, R75 ;  /* 0x00000002464b7224 */ /* 0x000fe400078e024b */
[----:B------:R-:W-:Y:S02]  /*4a30*/  @!P0 IMAD R5, R8, R72, R3 ;  /* 0x0000004808058224 */ /* 0x000fe400078e0203 */
[----:B------:R-:W-:Y:S04]  /*4a40*/  @!P0 IMAD.MOV.U32 R3, RZ, RZ, R0 ;  /* 0x000000ffff038224 */ /* 0x000fe800078e0000 */
[----:B------:R-:W-:Y:S02]  /*4a50*/  IMAD R77, R3, R74, R77 ;  /* 0x0000004a034d7224 */ /* 0x000fe400078e024d */
[----:B------:R-:W-:Y:S07]  /*4a60*/  IMAD R75, R5, R70, R75 ;  /* 0x00000046054b7224 */ /* 0x000fee00078e024b */
.L_x_77:
[----:B------:R-:W-:Y:S01]  /*4a70*/  @!P1 IMAD.HI.U32 R0, R77, R12, RZ ;  /* 0x0000000c4d009227 */ /* 0x000fe200078e00ff */
[----:B-1----:R-:W-:Y:S01]  /*4a80*/  @!P1 ISETP.NE.AND P0, PT, R10, 0x1, PT ;  /* 0x000000010a00980c */ /* 0x002fe20003f05270 */
[----:B------:R-:W-:Y:S01]  /*4a90*/  ULOP3.LUT UP0, URZ, UR42, 0x1b0, URZ, 0xc0, !UPT ;  /* 0x000001b02aff7892 */ /* 0x000fe2000f80c0ff */
[----:B------:R-:W-:Y:S01]  /*4aa0*/  @!P1 ISETP.NE.AND P2, PT, R9, 0x1, PT ;  /* 0x000000010900980c */ /* 0x000fe20003f45270 */
[----:B------:R-:W-:Y:S01]  /*4ab0*/  @!P1 IMAD.HI.U32 R3, R75, R11, RZ ;  /* 0x0000000b4b039227 */ /* 0x000fe200078e00ff */
[----:B------:R-:W-:Y:S02]  /*4ac0*/  @!P1 SHF.R.U32.HI R0, RZ, R13, R0 ;  /* 0x0000000dff009219 */ /* 0x000fe40000011600 */
[----:B------:R-:W-:Y:S01]  /*4ad0*/  @P4 SHF.R.U32.HI R171, RZ, 0x10, R17 ;  /* 0x00000010ffab4819 */ /* 0x000fe20000011611 */
[----:B------:R-:W-:Y:S01]  /*4ae0*/  VIADD R181, R181, 0x1 ;  /* 0x00000001b5b57836 */ /* 0x000fe20000000000 */
[----:B------:R-:W-:Y:S02]  /*4af0*/  @!P1 SHF.R.U32.HI R2, RZ, R14, R3 ;  /* 0x0000000eff029219 */ /* 0x000fe40000011603 */
[----:B------:R-:W-:Y:S02]  /*4b00*/  @!P1 SEL R3, R77, R0, !P2 ;  /* 0x000000004d039207 */ /* 0x000fe40005000000 */
[----:B------:R-:W-:Y:S05]  /*4b10*/  @!P1 SEL R2, R75, R2, !P0 ;  /* 0x000000024b029207 */ /* 0x000fea0004000000 */
[----:B------:R-:W-:Y:S02]  /*4b20*/  @!P1 IMAD.IADD R0, R2, 0x1, -R3 ;  /* 0x0000000102009824 */ /* 0x000fe400078e0a03 */
[----:B------:R-:W-:Y:S02]  /*4b30*/  @!P1 IMAD.IADD R2, R3, 0x1, -R2 ;  /* 0x0000000103029824 */ /* 0x000fe400078e0a02 */
[----:B------:R-:W-:Y:S02]  /*4b40*/  @!P1 IMAD R77, R0, R9, R77 ;  /* 0x00000009004d9224 */ /* 0x000fe400078e024d */
[----:B------:R-:W-:Y:S01]  /*4b50*/  @!P1 IMAD R75, R2, R10, R75 ;  /* 0x0000000a024b9224 */ /* 0x000fe200078e024b */
[----:B------:R-:W-:Y:S06]  /*4b60*/  BRA.U !UP0, `(.L_x_78) ;  /* 0x0000000108407547 */ /* 0x000fec000b800000 */
[----:B------:R-:W1:Y:S01]  /*4b70*/  LDCU.64 UR8, c[0x4][0x80] ;  /* 0x01001000ff0877ac */ /* 0x000e620008000a00 */
[----:B------:R-:W-:Y:S01]  /*4b80*/  MOV R3, 0x0 ;  /* 0x0000000000037802 */ /* 0x000fe20000000f00 */
[----:B------:R-:W-:Y:S02]  /*4b90*/  HFMA2 R12, -RZ, RZ, 0, 5.9604644775390625e-08 ;  /* 0x00000001ff0c7431 */ /* 0x000fe400000001ff */
[----:B------:R-:W-:Y:S02]  /*4ba0*/  IMAD.MOV.U32 R8, RZ, RZ, 0x70 ;  /* 0x00000070ff087424 */ /* 0x000fe400078e00ff */
[----:B------:R-:W-:Y:S01]  /*4bb0*/  IMAD.MOV.U32 R13, RZ, RZ, RZ ;  /* 0x000000ffff0d7224 */ /* 0x000fe200078e00ff */
[----:B------:R-:W2:Y:S01]  /*4bc0*/  LDCU.64 UR6, c[0x4][0x88] ;  /* 0x01001100ff0677ac */ /* 0x000ea20008000a00 */
[----:B------:R-:W3:Y:S01]  /*4bd0*/  LDC.64 R2, c[0x4][R3] ;  /* 0x0100000003027b82 */ /* 0x000ee20000000a00 */
[----:B------:R-:W4:Y:S01]  /*4be0*/  LDCU.64 UR4, c[0x4][0x8] ;  /* 0x01000100ff0477ac */ /* 0x000f220008000a00 */
[----:B-1----:R-:W-:Y:S01]  /*4bf0*/  MOV R5, UR9 ;  /* 0x0000000900057c02 */ /* 0x002fe20008000f00 */
[----:B------:R-:W-:Y:S01]  /*4c00*/  IMAD.U32 R4, RZ, RZ, UR8 ;  /* 0x00000008ff047e24 */ /* 0x000fe2000f8e00ff */
[----:B--2---:R-:W-:Y:S01]  /*4c10*/  MOV R7, UR7 ;  /* 0x0000000700077c02 */ /* 0x004fe20008000f00 */
[----:B------:R-:W-:Y:S01]  /*4c20*/  IMAD.U32 R6, RZ, RZ, UR6 ;  /* 0x00000006ff067e24 */ /* 0x000fe2000f8e00ff */
[----:B----4-:R-:W-:Y:S01]  /*4c30*/  MOV R11, UR5 ;  /* 0x00000005000b7c02 */ /* 0x010fe20008000f00 */
[----:B------:R-:W-:Y:S02]  /*4c40*/  IMAD.U32 R10, RZ, RZ, UR4 ;  /* 0x00000004ff0a7e24 */ /* 0x000fe4000f8e00ff */
[----:B------:R-:W-:Y:S07]  /*4c50*/  LEPC R20, `(.L_x_78) ;  /* 0x000000001014794e */ /* 0x000fee0000000000 */
[----:B---3-5:R-:W-:Y:S05]  /*4c60*/  CALL.ABS.NOINC R2 ;  /* 0x0000000002007343 */ /* 0x028fea0003c00000 */
.L_x_78:
[----:B------:R-:W-:Y:S01]  /*4c70*/  LOP3.LUT P0, RZ, R179, 0x1b0, RZ, 0xc0, !PT ;  /* 0x000001b0b3ff7812 */ /* 0x000fe2000780c0ff */
[----:B------:R-:W-:Y:S11]  /*4c80*/  BSSY.RECONVERGENT B6, `(.L_x_79) ;  /* 0x0000013000067945 */ /* 0x000ff60003800200 */
[----:B------:R-:W-:Y:S01]  /*4c90*/  @!UPT UIADD3 URZ, UPT, UPT, URZ, URZ, URZ ;  /* 0x000000fffffff290 */ /* 0x000fe2000fffe0ff */
[----:B------:R-:W-:Y:S05]  /*4ca0*/  @!P0 BRA `(.L_x_80) ;  /* 0x0000000000408947 */ /* 0x000fea0003800000 */
        /* <DEDUP_REMOVED lines=16> */
.L_x_80:
[----:B------:R-:W-:Y:S05]  /*4db0*/  BSYNC.RECONVERGENT B6 ;  /* 0x0000000000067941 */ /* 0x000fea0003800200 */
.L_x_79:
[----:B------:R-:W-:Y:S01]  /*4dc0*/  ISETP.NE.U32.AND P3, PT, R150, RZ, PT ;  /* 0x000000ff9600720c */ /* 0x000fe20003f65070 */
[----:B------:R-:W-:Y:S01]  /*4dd0*/  UISETP.NE.AND UP1, UPT, UR44, URZ, UPT ;  /* 0x000000ff2c00728c */ /* 0x000fe2000bf25270 */
[----:B------:R-:W-:Y:S02]  /*4de0*/  ISETP.NE.U32.AND P4, PT, R146, RZ, PT ;  /* 0x000000ff9200720c */ /* 0x000fe40003f85070 */
[----:B------:R-:W-:Y:S02]  /*4df0*/  ISETP.NE.AND.EX P3, PT, R151, RZ, PT, P3 ;  /* 0x000000ff9700720c */ /* 0x000fe40003f65330 */
[----:B------:R-:W-:Y:S02]  /*4e00*/  PLOP3.LUT P1, PT, PT, PT, PT, 0x8, 0x80 ;  /* 0x000000000080781c */ /* 0x000fe40003f2e170 */
[----:B------:R-:W-:Y:S02]  /*4e10*/  PLOP3.LUT P0, PT, PT, PT, UP1, 0x80, 0x8 ;  /* 0x000000000008781c */ /* 0x000fe40003f0f018 */
[----:B------:R-:W-:Y:S02]  /*4e20*/  ISETP.NE.AND.EX P4, PT, R147, RZ, PT, P4 ;  /* 0x000000ff9300720c */ /* 0x000fe40003f85340 */
[----:B------:R-:W1:Y:S09]  /*4e30*/  @UP1 LDCU.64 UR4, c[0x0][0x888] ;  /* 0x00011100ff0417ac */ /* 0x000e720008000a00 */
[----:B------:R-:W-:Y:S01]  /*4e40*/  @P0 PLOP3.LUT P1, PT, P3, PT, PT, 0x80, 0x8 ;  /* 0x000000000008081c */ /* 0x000fe20001f2f070 */
[----:B-1----:R-:W-:Y:S04]  /*4e50*/  @UP1 UISETP.NE.U32.AND UP0, UPT, UR4, URZ, UPT ;  /* 0x000000ff0400128c */ /* 0x002fe8000bf05070 */
[----:B------:R-:W-:Y:S04]  /*4e60*/  @UP1 UISETP.NE.AND.EX UP0, UPT, UR5, URZ, UPT, UP0 ;  /* 0x000000ff0500128c */ /* 0x000fe8000bf05300 */
[----:B------:R-:W-:Y:S01]  /*4e70*/  @UP1 USEL UR4, URZ, 0xffffffff, UP0 ;  /* 0xffffffffff041887 */ /* 0x000fe20008000000 */
[----:B------:R-:W-:Y:S11]  /*4e80*/  @!P3 BRA `(.L_x_81) ;  /* 0x00000000002cb947 */ /* 0x000ff60003800000 */
[----:B------:R-:W-:Y:S01]  /*4e90*/  ISETP.NE.U32.AND P2, PT, R148, RZ, PT ;  /* 0x000000ff9400720c */ /* 0x000fe20003f45070 */
[----:B------:R-:W-:Y:S03]  /*4ea0*/  IMAD.MOV.U32 R164, RZ, RZ, 0x1 ;  /* 0x00000001ffa47424 */ /* 0x000fe600078e00ff */
[----:B------:R-:W-:Y:S11]  /*4eb0*/  ISETP.NE.AND.EX P2, PT, R149, RZ, PT, P2 ;  /* 0x000000ff9500720c */ /* 0x000ff60003f45320 */
[----:B------:R-:W-:Y:S02]  /*4ec0*/  @!UPT UIADD3 URZ, UPT, UPT, URZ, URZ, URZ ;  /* 0x000000fffffff290 */ /* 0x000fe4000fffe0ff */
[----:B------:R-:W1:Y:S01]  /*4ed0*/  @P2 LDC.64 R2, c[0x0][0x888] ;  /* 0x00022200ff022b82 */ /* 0x000e620000000a00 */
[----:B------:R-:W-:Y:S04]  /*4ee0*/  @P2 IMAD R0, R150, UR36, RZ ;  /* 0x0000002496002c24 */ /* 0x000fe8000f8e02ff */
[----:B-1----:R-:W-:Y:S04]  /*4ef0*/  @P2 IMAD.WIDE R2, R0, 0x4, R2 ;  /* 0x0000000400022825 */ /* 0x002fe800078e0202 */
[----:B------:R-:W-:Y:S01]  /*4f00*/  HFMA2 R0, -RZ, RZ, 0, 5.9604644775390625e-08 ;  /* 0x00000001ff007431 */ /* 0x000fe200000001ff */
[----:B-----5:R1:W5:Y:S04]  /*4f10*/  @P2 LDG.E R81, desc[UR40][R2.64] ;  /* 0x0000002802512981 */ /* 0x020368000c1e1900 */
[----:B------:R-:W-:Y:S01]  /*4f20*/  @!P2 PRMT R164, R0, 0x7610, R164 ;  /* 0x0000761000a4a816 */ /* 0x000fe200000000a4 */
[----:B-1----:R-:W2:Y:S06]  /*4f30*/  @!P2 LDC R81, c[0x0][0x880] ;  /* 0x00022000ff51ab82 */ /* 0x002eac0000000800 */
.L_x_81:
[----:B------:R-:W-:Y:S05]  /*4f40*/  @!P4 BRA `(.L_x_82) ;  /* 0x000000000020c947 */ /* 0x000fea0003800000 */
[----:B------:R-:W-:Y:S04]  /*4f50*/  ISETP.NE.U32.AND P2, PT, R144, RZ, PT ;  /* 0x000000ff9000720c */ /* 0x000fe80003f45070 */
[----:B------:R-:W-:Y:S11]  /*4f60*/  ISETP.NE.AND.EX P2, PT, R145, RZ, PT, P2 ;  /* 0x000000ff9100720c */ /* 0x000ff60003f45320 */
[----:B------:R-:W-:Y:S02]  /*4f70*/  @!UPT UIADD3 URZ, UPT, UPT, URZ, URZ, URZ ;  /* 0x000000fffffff290 */ /* 0x000fe4000fffe0ff */
[----:B------:R-:W1:Y:S01]  /*4f80*/  @P2 LDC.64 R2, c[0x0][0x8a8] ;  /* 0x00022a00ff022b82 */ /* 0x000e620000000a00 */
[----:B------:R-:W-:Y:S04]  /*4f90*/  @P2 IMAD R0, R146, UR36, RZ ;  /* 0x0000002492002c24 */ /* 0x000fe8000f8e02ff */
[----:B-1----:R-:W-:Y:S05]  /*4fa0*/  @P2 IMAD.WIDE R2, R0, 0x4, R2 ;  /* 0x0000000400022825 */ /* 0x002fea00078e0202 */
[----:B-----5:R1:W5:Y:S02]  /*4fb0*/  @P2 LDG.E R78, desc[UR40][R2.64] ;  /* 0x00000028024e2981 */ /* 0x020364000c1e1900 */
[----:B-1----:R-:W3:Y:S02]  /*4fc0*/  @!P2 LDC R78, c[0x0][0x8a0] ;  /* 0x00022800ff4eab82 */ /* 0x002ee40000000800 */
.L_x_82:
[----:B--2--5:R-:W-:Y:S01]  /*4fd0*/  @P0 FSETP.NEU.AND P4, PT, R81, RZ, PT ;  /* 0x000000ff5100020b */ /* 0x024fe20003f8d000 */
[----:B------:R-:W-:Y:S01]  /*4fe0*/  IMAD.U32 R0, RZ, RZ, UR4 ;  /* 0x00000004ff007e24 */ /* 0x000fe2000f8e00ff */
[----:B------:R-:W-:Y:S01]  /*4ff0*/  @P0 LOP3.LUT P2, RZ, R164, 0xff, RZ, 0xc0, !PT ;  /* 0x000000ffa4ff0812 */ /* 0x000fe2000784c0ff */
[----:B------:R-:W-:Y:S01]  /*5000*/  BSSY B1, `(.L_x_83) ;  /* 0x000003d000017945 */ /* 0x000fe20003800000 */
[----:B------:R-:W-:Y:S01]  /*5010*/  @P0 SEL R3, RZ, 0xffffffff, P4 ;  /* 0xffffffffff030807 */ /* 0x000fe20002000000 */
[C---:B------:R-:W-:Y:S01]  /*5020*/  IMAD R64, R76.reuse, 0x40, R79 ;  /* 0x000000404c407824 */ /* 0x040fe200078e024f */
[----:B------:R-:W-:Y:S02]  /*5030*/  LEA R156, R76, UR43, 0x3 ;  /* 0x0000002b4c9c7c11 */ /* 0x000fe4000f8e18ff */
[----:B------:R-:W-:Y:S02]  /*5040*/  CS2R R86, SRZ ;  /* 0x0000000000567805 */ /* 0x000fe4000001ff00 */
[----:B------:R-:W-:Y:S02]  /*5050*/  @P1 SEL R3, R0, R3, !P2 ;  /* 0x0000000300031207 */ /* 0x000fe40005000000 */
[----:B------:R-:W-:Y:S02]  /*5060*/  CS2R R84, SRZ ;  /* 0x0000000000547805 */ /* 0x000fe4000001ff00 */
[----:B------:R-:W-:Y:S02]  /*5070*/  SHF.L.U32 R5, R175, 0x1f, RZ ;  /* 0x0000001faf057819 */ /* 0x000fe400000006ff */
[----:B------:R-:W-:Y:S02]  /*5080*/  CS2R R90, SRZ ;  /* 0x00000000005a7805 */ /* 0x000fe4000001ff00 */
[----:B------:R-:W-:Y:S02]  /*5090*/  @P0 LOP3.LUT R3, R3, 0x1, RZ, 0xc0, !PT ;  /* 0x0000000103030812 */ /* 0x000fe400078ec0ff */
[----:B------:R-:W-:Y:S02]  /*50a0*/  CS2R R88, SRZ ;  /* 0x0000000000587805 */ /* 0x000fe4000001ff00 */
[----:B------:R-:W-:Y:S02]  /*50b0*/  PLOP3.LUT P5, PT, PT, PT, PT, 0x8, 0x80 ;  /* 0x000000000080781c */ /* 0x000fe40003fae170 */
[----:B------:R-:W-:Y:S02]  /*50c0*/  CS2R R98, SRZ ;  /* 0x0000000000627805 */ /* 0x000fe4000001ff00 */
[----:B------:R-:W-:Y:S02]  /*50d0*/  ISETP.NE.U32.OR P1, PT, R3, 0x1, !P0 ;  /* 0x000000010300780c */ /* 0x000fe40004725470 */
[----:B------:R-:W-:Y:S02]  /*50e0*/  CS2R R96, SRZ ;  /* 0x0000000000607805 */ /* 0x000fe4000001ff00 */
[----:B------:R-:W-:Y:S02]  /*50f0*/  CS2R R94, SRZ ;  /* 0x00000000005e7805 */ /* 0x000fe4000001ff00 */
[----:B------:R-:W-:Y:S07]  /*5100*/  CS2R R92, SRZ ;  /* 0x00000000005c7805 */ /* 0x000fee000001ff00 */
[----:B------:R-:W-:Y:S04]  /*5110*/  @P1 SHF.L.U32 R2, R173, 0x1f, RZ ;  /* 0x0000001fad021819 */ /* 0x000fe800000006ff */
[----:B------:R-:W1:Y:S01]  /*5120*/  @P1 SYNCS.PHASECHK.TRANS64.TRYWAIT P0, [UR43+0x30], R2 ;  /* 0x00003002ff0015a7 */ /* 0x000e62000800112b */
[----:B------:R2:W4:Y:S01]  /*5130*/  SYNCS.PHASECHK.TRANS64.TRYWAIT P4, [R156+URZ+0x70], R5 ;  /* 0x000070059c0075a7 */ /* 0x00052200080811ff */
[----:B-1----:R-:W-:Y:S01]  /*5140*/  @P1 PLOP3.LUT P5, PT, P0, PT, PT, 0x8, 0x80 ;  /* 0x000000000080181c */ /* 0x002fe200007ae170 */
[----:B------:R-:W-:Y:S01]  /*5150*/  @!UPT UIADD3 URZ, UPT, UPT, URZ, URZ, URZ ;  /* 0x000000fffffff290 */ /* 0x000fe2000fffe0ff */
[----:B--2-4-:R-:W-:Y:S11]  /*5160*/  @!P1 BRA `(.L_x_84) ;  /* 0x0000000000989947 */ /* 0x014ff60003800000 */
[----:B------:R-:W-:Y:S01]  /*5170*/  ISETP.NE.U32.AND P0, PT, RZ, UR38, PT ;  /* 0x00000026ff007c0c */ /* 0x000fe2000bf05070 */
[----:B------:R-:W-:Y:S01]  /*5180*/  BSSY B0, `(.L_x_85) ;  /* 0x0000016000007945 */ /* 0x000fe20003800000 */
[----:B------:R-:W-:Y:S02]  /*5190*/  FSETP.NEU.AND P2, PT, R81, RZ, PT ;  /* 0x000000ff5100720b */ /* 0x000fe40003f4d000 */
[----:B------:R-:W-:Y:S02]  /*51a0*/  CS2R R94, SRZ ;  /* 0x00000000005e7805 */ /* 0x000fe4000001ff00 */
[----:B------:R-:W-:Y:S02]  /*51b0*/  ISETP.NE.AND.EX P0, PT, RZ, UR39, PT, P0 ;  /* 0x00000027ff007c0c */ /* 0x000fe4000bf05300 */
[----:B------:R-:W-:Y:S02]  /*51c0*/  CS2R R92, SRZ ;  /* 0x00000000005c7805 */ /* 0x000fe4000001ff00 */
[----:B------:R-:W-:Y:S02]  /*51d0*/  LOP3.LUT P1, RZ, R164, 0xff, RZ, 0xc0, !PT ;  /* 0x000000ffa4ff7812 */ /* 0x000fe4000782c0ff */
[----:B------:R-:W-:Y:S02]  /*51e0*/  CS2R R98, SRZ ;  /* 0x0000000000627805 */ /* 0x000fe4000001ff00 */
[----:B------:R-:W-:Y:S02]  /*51f0*/  SEL R0, RZ, 0xffffffff, P2 ;  /* 0xffffffffff007807 */ /* 0x000fe40001000000 */
[----:B------:R-:W-:Y:S02]  /*5200*/  CS2R R96, SRZ ;  /* 0x0000000000607805 */ /* 0x000fe4000001ff00 */
[----:B------:R-:W-:Y:S02]  /*5210*/  SEL R3, RZ, 0xffffffff, P0 ;  /* 0xffffffffff037807 */ /* 0x000fe40000000000 */
[----:B------:R-:W-:Y:S02]  /*5220*/  CS2R R90, SRZ ;  /* 0x00000000005a7805 */ /* 0x000fe4000001ff00 */
[----:B------:R-:W-:Y:S02]  /*5230*/  CS2R R88, SRZ ;  /* 0x0000000000587805 */ /* 0x000fe4000001ff00 */
[----:B------:R-:W-:Y:S02]  /*5240*/  CS2R R86, SRZ ;  /* 0x0000000000567805 */ /* 0x000fe4000001ff00 */
[----:B------:R-:W-:Y:S02]  /*5250*/  @P3 SEL R0, R3, R0, !P1 ;  /* 0x0000000003003207 */ /* 0x000fe40004800000 */
[----:B------:R-:W-:Y:S02]  /*5260*/  CS2R R84, SRZ ;  /* 0x0000000000547805 */ /* 0x000fe4000001ff00 */
[----:B------:R-:W-:Y:S04]  /*5270*/  LOP3.LUT R0, R0, 0x1, RZ, 0xc0, !PT ;  /* 0x0000000100007812 */ /* 0x000fe800078ec0ff */
[----:B------:R-:W-:Y:S01]  /*5280*/  ISETP.NE.U32.AND P0, PT, R0, 0x1, PT ;  /* 0x000000010000780c */ /* 0x000fe20003f05070 */
[----:B------:R-:W-:Y:S01]  /*5290*/  @!UPT UIADD3 URZ, UPT, UPT, URZ, URZ, URZ ;  /* 0x000000fffffff290 */ /* 0x000fe2000fffe0ff */
[----:B------:R-:W-:Y:S11]  /*52a0*/  @!P5 BRA `(.L_x_86) ;  /* 0x00000000000cd947 */ /* 0x000ff60003800000 */
[----:B------:R-:W-:Y:S04]  /*52b0*/  SHF.L.U32 R3, R173, 0x1f, RZ ;  /* 0x0000001fad037819 */ /* 0x000fe800000006ff */
[----:B------:R-:W1:Y:S02]  /*52c0*/  SYNCS.PHASECHK.TRANS64.TRYWAIT P1, [UR43+0x30], R3 ;  /* 0x00003003ff0075a7 */ /* 0x000e64000802112b */
[----:B-1----:R-:W-:Y:S05]  /*52d0*/  @!P1 BRA `(.L_x_87) ;  /* 0x0000001c00489947 */ /* 0x002fea0003800000 */
.L_x_86:
[----:B------:R-:W-:Y:S05]  /*52e0*/  BSYNC B0 ;  /* 0x0000000000007941 */ /* 0x000fea0003800000 */
.L_x_85:
[----:B------:R2:W4:Y:S01]  /*52f0*/  @P0 LDS.128 R92, [R168+UR43+0x200] ;  /* 0x0002002ba85c0984 */ /* 0x0005220008000c00 */
[----:B------:R-:W-:Y:S01]  /*5300*/  UIADD3 UR4, UPT, UPT, UR43, 0x38, URZ ;  /* 0x000000382b047890 */ /* 0x000fe2000fffe0ff */
[----:B------:R-:W-:Y:S02]  /*5310*/  LOP3.LUT R173, R173, 0x1, RZ, 0x3c, !PT ;  /* 0x00000001adad7812 */ /* 0x000fe400078e3cff */
[----:B------:R2:W1:Y:S01]  /*5320*/  @P0 LDS.128 R96, [R178+0x10] ;  /* 0x00001000b2600984 */ /* 0x0004620000000c00 */
[----:B------:R-:W-:Y:S03]  /*5330*/  UPRMT UR4, UR37, 0x654, UR4 ;  /* 0x0000065425047896 */ /* 0x000fe60008000004 */
[----:B------:R2:W1:Y:S04]  /*5340*/  @P0 LDS.128 R88, [R177+0x20] ;  /* 0x00002000b1580984 */ /* 0x0004680000000c00 */
[----:B------:R2:W1:Y:S01]  /*5350*/  @P0 LDS.128 R84, [R176+0x30] ;  /* 0x00003000b0540984 */ /* 0x0004620000000c00 */
[----:B------:R-:W-:Y:S01]  /*5360*/  @!PT LDS RZ, [RZ] ;  /* 0x00000000fffff984 */ /* 0x000fe20000000800 */
[----:B------:R-:W-:Y:S01]  /*5370*/  @!PT LDS RZ, [RZ] ;  /* 0x00000000fffff984 */ /* 0x000fe20000000800 */
[----:B------:R-:W-:Y:S01]  /*5380*/  @!PT LDS RZ, [RZ] ;  /* 0x00000000fffff984 */ /* 0x000fe20000000800 */
[----:B------:R-:W-:Y:S01]  /*5390*/  @!PT LDS RZ, [RZ] ;  /* 0x00000000fffff984 */ /* 0x000fe20000000800 */
[----:B------:R5:W-:Y:S06]  /*53a0*/  MEMBAR.ALL.CTA ;  /* 0x0000000000007992 */ /* 0x000bec0000008000 */
[----:B-----5:R-:W5:Y:S02]  /*53b0*/  FENCE.VIEW.ASYNC.S ;  /* 0x00000000000073c6 */ /* 0x020f640000000000 */
[----:B-----5:R-:W-:Y:S01]  /*53c0*/  SYNCS.ARRIVE.TRANS64.RED.A1T0 RZ, [UR4], RZ ;  /* 0x000000ffffff79a7 */ /* 0x020fe20008100404 */
.L_x_84:
[----:B------:R-:W-:Y:S05]  /*53d0*/  BSYNC B1 ;  /* 0x0000000000017941 */ /* 0x000fea0003800000 */
.L_x_83:
[----:B-1----:R-:W-:Y:S04]  /*53e0*/  SHF.R.U32.HI R0, RZ, 0x15, R64 ;  /* 0x00000015ff007819 */ /* 0x002fe80000011640 */
[----:B------:R-:W-:Y:S01]  /*53f0*/  LOP3.LUT P0, RZ, R0, 0x3, R169, 0x48, !PT ;  /* 0x0000000300ff7812 */ /* 0x000fe200078048a9 */
[----:B------:R-:W-:Y:S01]  /*5400*/  @!UPT UIADD3 URZ, UPT, UPT, URZ, URZ, URZ ;  /* 0x000000fffffff290 */ /* 0x000fe2000fffe0ff */
[----:B------:R-:W-:Y:S11]  /*5410*/  @P4 BRA `(.L_x_88) ;  /* 0x0000000000084947 */ /* 0x000ff60003800000 */
[----:B------:R-:W1:Y:S02]  /*5420*/  SYNCS.PHASECHK.TRANS64.TRYWAIT P1, [R156+URZ+0x70], R5 ;  /* 0x000070059c0075a7 */ /* 0x000e6400080211ff */
[----:B-1----:R-:W-:Y:S05]  /*5430*/  @!P1 BRA `(.L_x_89) ;  /* 0x0000001c00089947 */ /* 0x002fea0003800000 */
.L_x_88:
[----:B------:R-:W-:Y:S05]  /*5440*/  @!P0 BRA `(.L_x_90) ;  /* 0x0000000000408947 */ /* 0x000fea0003800000 */
[----:B------:R-:W1:Y:S01]  /*5450*/  LDCU.64 UR8, c[0x4][0x70] ;  /* 0x01000e00ff0877ac */ /* 0x000e620008000a00 */
[----:B------:R-:W-:Y:S01]  /*5460*/  MOV R3, 0x0 ;  /* 0x0000000000037802 */ /* 0x000fe20000000f00 */
[----:B------:R-:W-:Y:S02]  /*5470*/  HFMA2 R12, -RZ, RZ, 0, 5.9604644775390625e-08 ;  /* 0x00000001ff0c7431 */ /* 0x000fe400000001ff */
[----:B------:R-:W-:Y:S02]  /*5480*/  IMAD.MOV.U32 R8, RZ, RZ, 0x192 ;  /* 0x00000192ff087424 */ /* 0x000fe400078e00ff */
[----:B------:R-:W-:Y:S01]  /*5490*/  IMAD.MOV.U32 R13, RZ, RZ, RZ ;  /* 0x000000ffff0d7224 */ /* 0x000fe200078e00ff */
[----:B------:R-:W5:Y:S01]  /*54a0*/  LDCU.64 UR6, c[0x4][0x78] ;  /* 0x01000f00ff0677ac */ /* 0x000f620008000a00 */
[----:B------:R-:W2:Y:S01]  /*54b0*/  LDC.64 R2, c[0x4][R3] ;  /* 0x0100000003027b82 */ /* 0x000ea20000000a00 */
[----:B------:R-:W3:Y:S01]  /*54c0*/  LDCU.64 UR4, c[0x4][0x10] ;  /* 0x01000200ff0477ac */ /* 0x000ee20008000a00 */
[----:B-1----:R-:W-:Y:S01]  /*54d0*/  MOV R5, UR9 ;  /* 0x0000000900057c02 */ /* 0x002fe20008000f00 */
[----:B------:R-:W-:Y:S01]  /*54e0*/  IMAD.U32 R4, RZ, RZ, UR8 ;  /* 0x00000008ff047e24 */ /* 0x000fe2000f8e00ff */
[----:B-----5:R-:W-:Y:S01]  /*54f0*/  MOV R7, UR7 ;  /* 0x0000000700077c02 */ /* 0x020fe20008000f00 */
[----:B------:R-:W-:Y:S01]  /*5500*/  IMAD.U32 R6, RZ, RZ, UR6 ;  /* 0x00000006ff067e24 */ /* 0x000fe2000f8e00ff */
[----:B---3--:R-:W-:Y:S01]  /*5510*/  MOV R11, UR5 ;  /* 0x00000005000b7c02 */ /* 0x008fe20008000f00 */
[----:B------:R-:W-:Y:S02]  /*5520*/  IMAD.U32 R10, RZ, RZ, UR4 ;  /* 0x00000004ff0a7e24 */ /* 0x000fe4000f8e00ff */
[----:B------:R-:W-:Y:S07]  /*5530*/  LEPC R20, `(.L_x_90) ;  /* 0x000000001014794e */ /* 0x000fee0000000000 */
[----:B--2-4-:R-:W-:Y:S05]  /*5540*/  CALL.ABS.NOINC R2 ;  /* 0x0000000002007343 */ /* 0x014fea0003c00000 */
.L_x_90:
[----:B------:R-:W-:Y:S01]  /*5550*/  LOP3.LUT P0, RZ, R166, 0x60, RZ, 0xc0, !PT ;  /* 0x00000060a6ff7812 */ /* 0x000fe2000780c0ff */
[----:B------:R-:W-:Y:S05]  /*5560*/  WARPSYNC.ALL ;  /* 0x0000000000007948 */ /* 0x000fea0003800000 */
[----:B------:R-:W-:Y:S01]  /*5570*/  R2UR UR4, R64 ;  /* 0x00000000400472ca */ /* 0x000fe200000e0000 */
[----:B------:R-:W-:Y:S01]  /*5580*/  BSSY.RECONVERGENT B0, `(.L_x_91) ;  /* 0x0000121000007945 */ /* 0x000fe20003800200 */
[-C--:B----4-:R-:W-:Y:S02]  /*5590*/  F2FP.F16.E4M3.UNPACK_B R82, R92.reuse ;  /* 0x0000005cff52723e */ /* 0x090fe400020006ff */
[----:B------:R-:W-:Y:S02]  /*55a0*/  F2FP.F16.E4M3.UNPACK_B R109, R92.H1 ;  /* 0x0000005cff6d723e */ /* 0x000fe400030006ff */
[-C--:B------:R-:W-:Y:S01]  /*55b0*/  F2FP.F16.E4M3.UNPACK_B R107, R93.reuse ;  /* 0x0000005dff6b723e */ /* 0x080fe200020006ff */
[--C-:B------:R-:W-:Y:S01]  /*55c0*/  HADD2.F32 R80, -RZ, R82.reuse.H0_H0 ;  /* 0x20000052ff507230 */ /* 0x100fe20000004100 */
[----:B------:R-:W-:Y:S01]  /*55d0*/  F2FP.F16.E4M3.UNPACK_B R105, R93.H1 ;  /* 0x0000005dff69723e */ /* 0x000fe200030006ff */
[----:B------:R-:W-:Y:S01]  /*55e0*/  HADD2.F32 R82, -RZ, R82.H1_H1 ;  /* 0x30000052ff527230 */ /* 0x000fe20000004100 */
[-C--:B------:R-:W-:Y:S01]  /*55f0*/  F2FP.F16.E4M3.UNPACK_B R130, R84.reuse ;  /* 0x00000054ff82723e */ /* 0x080fe200020006ff */
[--C-:B------:R-:W-:Y:S01]  /*5600*/  HADD2.F32 R83, -RZ, R109.reuse.H0_H0 ;  /* 0x2000006dff537230 */ /* 0x100fe20000004100 */
[----:B------:R-:W-:Y:S01]  /*5610*/  F2FP.F16.E4M3.UNPACK_B R132, R84.H1 ;  /* 0x00000054ff84723e */ /* 0x000fe200030006ff */
[----:B------:R-:W3:Y:S01]  /*5620*/  LDTM.x64 R4, tmem[UR4] ;  /* 0x00000004000479ee */ /* 0x000ee20008340000 */
[----:B------:R-:W-:Y:S01]  /*5630*/  NOP ;  /* 0x0000000000007918 */ /* 0x000fe20000000000 */
[----:B------:R-:W-:Y:S01]  /*5640*/  R2UR UR5, R156 ;  /* 0x000000009c0572ca */ /* 0x000fe200000e0000 */
[--C-:B------:R-:W-:Y:S01]  /*5650*/  HADD2.F32 R129, -RZ, R130.reuse.H0_H0 ;  /* 0x20000082ff817230 */ /* 0x100fe20000004100 */
[----:B------:R-:W-:Y:S01]  /*5660*/  F2FP.F16.E4M3.UNPACK_B R93, R94 ;  /* 0x0000005eff5d723e */ /* 0x000fe200020006ff */
[----:B------:R-:W-:Y:S01]  /*5670*/  HADD2.F32 R130, -RZ, R130.H1_H1 ;  /* 0x30000082ff827230 */ /* 0x000fe20000004100 */
[-C--:B------:R-:W-:Y:S01]  /*5680*/  F2FP.F16.E4M3.UNPACK_B R134, R85.reuse ;  /* 0x00000055ff86723e */ /* 0x080fe200020006ff */
[----:B------:R-:W-:Y:S01]  /*5690*/  HADD2.F32 R84, -RZ, R109.H1_H1 ;  /* 0x3000006dff547230 */ /* 0x000fe20000004100 */
[----:B------:R-:W-:Y:S01]  /*56a0*/  F2FP.F16.E4M3.UNPACK_B R136, R85.H1 ;  /* 0x00000055ff88723e */ /* 0x000fe200030006ff */
[--C-:B------:R-:W-:Y:S01]  /*56b0*/  HADD2.F32 R85, -RZ, R107.reuse.H0_H0 ;  /* 0x2000006bff557230 */ /* 0x100fe20000004100 */
[-C--:B------:R-:W-:Y:S01]  /*56c0*/  F2FP.F16.E4M3.UNPACK_B R138, R86.reuse ;  /* 0x00000056ff8a723e */ /* 0x080fe200020006ff */
[--C-:B------:R-:W-:Y:S01]  /*56d0*/  HADD2.F32 R133, -RZ, R134.reuse.H0_H0 ;  /* 0x20000086ff857230 */ /* 0x100fe20000004100 */
[----:B------:R-:W-:Y:S01]  /*56e0*/  F2FP.F16.E4M3.UNPACK_B R140, R86.H1 ;  /* 0x00000056ff8c723e */ /* 0x000fe200030006ff */
[----:B------:R-:W-:Y:S01]  /*56f0*/  HADD2.F32 R86, -RZ, R107.H1_H1 ;  /* 0x3000006bff567230 */ /* 0x000fe20000004100 */
[----:B------:R-:W-:Y:S01]  /*5700*/  F2FP.F16.E4M3.UNPACK_B R142, R87 ;  /* 0x00000057ff8e723e */ /* 0x000fe200020006ff */
[----:B------:R-:W-:Y:S01]  /*5710*/  UIADD3 UR5, UPT, UPT, UR5, 0x90, URZ ;  /* 0x0000009005057890 */ /* 0x000fe2000fffe0ff */
[----:B------:R-:W-:Y:S01]  /*5720*/  HADD2.F32 R134, -RZ, R134.H1_H1 ;  /* 0x30000086ff867230 */ /* 0x000fe20000004100 */
[----:B------:R-:W-:Y:S01]  /*5730*/  F2FP.F16.E4M3.UNPACK_B R114, R88 ;  /* 0x00000058ff72723e */ /* 0x000fe200020006ff */
[--C-:B------:R-:W-:Y:S01]  /*5740*/  HADD2.F32 R137, -RZ, R138.reuse.H0_H0 ;  /* 0x2000008aff897230 */ /* 0x100fe20000004100 */
[----:B------:R-:W-:Y:S01]  /*5750*/  UPRMT UR5, UR37, 0x654, UR5 ;  /* 0x0000065425057896 */ /* 0x000fe20008000005 */
[----:B------:R-:W-:Y:S01]  /*5760*/  HADD2.F32 R138, -RZ, R138.H1_H1 ;  /* 0x3000008aff8a7230 */ /* 0x000fe20000004100 */
[-C--:B------:R-:W-:Y:S01]  /*5770*/  F2FP.F16.E4M3.UNPACK_B R118, R89.reuse ;  /* 0x00000059ff76723e */ /* 0x080fe200020006ff */
[--C-:B------:R-:W-:Y:S01]  /*5780*/  HADD2.F32 R113, -RZ, R114.reuse.H0_H0 ;  /* 0x20000072ff717230 */ /* 0x100fe20000004100 */
[----:B------:R-:W-:Y:S01]  /*5790*/  F2FP.F16.E4M3.UNPACK_B R120, R89.H1 ;  /* 0x00000059ff78723e */ /* 0x000fe200030006ff */
[C---:B---3--:R-:W-:Y:S01]  /*57a0*/  FMUL R4, R78.reuse, R4 ;  /* 0x000000044e047220 */ /* 0x048fe20000400000 */
[C---:B------:R-:W-:Y:S01]  /*57b0*/  FMUL R5, R78.reuse, R5 ;  /* 0x000000054e057220 */ /* 0x040fe20000400000 */
[C---:B------:R-:W-:Y:S01]  /*57c0*/  FMUL R8, R78.reuse, R8 ;  /* 0x000000084e087220 */ /* 0x040fe20000400000 */
[C---:B------:R-:W-:Y:S01]  /*57d0*/  FMUL R9, R78.reuse, R9 ;  /* 0x000000094e097220 */ /* 0x040fe20000400000 */
[----:B------:R-:W-:Y:S01]  /*57e0*/  SYNCS.ARRIVE.TRANS64.RED.A1T0 RZ, [UR5], RZ ;  /* 0x000000ffffff79a7 */ /* 0x000fe20008100405 */
[C---:B------:R-:W-:Y:S01]  /*57f0*/  FFMA R4, R81.reuse, R80, R4 ;  /* 0x0000005051047223 */ /* 0x040fe20000000004 */
[C---:B------:R-:W-:Y:S01]  /*5800*/  FFMA R5, R81.reuse, R82, R5 ;  /* 0x0000005251057223 */ /* 0x040fe20000000005 */
[----:B------:R-:W-:Y:S02]  /*5810*/  HADD2.F32 R89, -RZ, R93.H0_H0 ;  /* 0x2000005dff597230 */ /* 0x000fe40000004100 */
[C---:B------:R-:W-:Y:S01]  /*5820*/  FMUL R12, R78.reuse, R12 ;  /* 0x0000000c4e0c7220 */ /* 0x040fe20000400000 */
        /* <DEDUP_REMOVED lines=11> */
[----:B------:R-:W-:Y:S02]  /*58e0*/  HADD2.F32 R114, -RZ, R114.H1_H1 ;  /* 0x30000072ff727230 */ /* 0x000fe40000004100 */
[C---:B------:R-:W-:Y:S01]  /*58f0*/  FMUL R32, R78.reuse, R36 ;  /* 0x000000244e207220 */ /* 0x040fe20000400000 */
[C---:B------:R-:W-:Y:S01]  /*5900*/  FMUL R33, R78.reuse, R37 ;  /* 0x000000254e217220 */ /* 0x040fe20000400000 */
[--C-:B------:R-:W-:Y:S02]  /*5910*/  HADD2.F32 R117, -RZ, R118.reuse.H0_H0 ;  /* 0x20000076ff757230 */ /* 0x100fe40000004100 */
[C---:B------:R-:W-:Y:S01]  /*5920*/  FMUL R36, R78.reuse, R40 ;  /* 0x000000284e247220 */ /* 0x040fe20000400000 */
[----:B------:R-:W-:Y:S02]  /*5930*/  HADD2.F32 R118, -RZ, R118.H1_H1 ;  /* 0x30000076ff767230 */ /* 0x000fe40000004100 */
        /* <DEDUP_REMOVED lines=8> */
[----:B------:R-:W-:Y:S01]  /*59c0*/  F2FP.F16.E4M3.UNPACK_B R92, R94.H1 ;  /* 0x0000005eff5c723e */ /* 0x000fe200030006ff */
[C---:B------:R-:W-:Y:S01]  /*59d0*/  FMUL R53, R78.reuse, R57 ;  /* 0x000000394e357220 */ /* 0x040fe20000400000 */
[C---:B------:R-:W-:Y:S01]  /*59e0*/  FMUL R56, R78.reuse, R60 ;  /* 0x0000003c4e387220 */ /* 0x040fe20000400000 */
[----:B------:R-:W-:Y:S01]  /*59f0*/  F2FP.F16.E4M3.UNPACK_B R141, R87.H1 ;  /* 0x00000057ff8d723e */ /* 0x000fe200030006ff */
[C---:B------:R-:W-:Y:S01]  /*5a00*/  FMUL R57, R78.reuse, R61 ;  /* 0x0000003d4e397220 */ /* 0x040fe20000400000 */
[----:B------:R-:W-:Y:S02]  /*5a10*/  HADD2.F32 R80, -RZ, R142.H1_H1 ;  /* 0x3000008eff507230 */ /* 0x000fe40000004100 */
[C---:B------:R-:W-:Y:S01]  /*5a20*/  FMUL R60, R78.reuse, R64 ;  /* 0x000000404e3c7220 */ /* 0x040fe20000400000 */
[----:B------:R-:W-:Y:S01]  /*5a30*/  F2FP.F16.E4M3.UNPACK_B R116, R88.H1 ;  /* 0x00000058ff74723e */ /* 0x000fe200030006ff */
[C---:B------:R-:W-:Y:S01]  /*5a40*/  FMUL R61, R78.reuse, R65 ;  /* 0x000000414e3d7220 */ /* 0x040fe20000400000 */
[C---:B------:R-:W-:Y:S01]  /*5a50*/  FMUL R6, R78.reuse, R6 ;  /* 0x000000064e067220 */ /* 0x040fe20000400000 */
[----:B------:R-:W-:Y:S01]  /*5a60*/  F2FP.F16.E4M3.UNPACK_B R94, R95 ;  /* 0x0000005fff5e723e */ /* 0x000fe200020006ff */
[C---:B------:R-:W-:Y:S01]  /*5a70*/  FMUL R7, R78.reuse, R7 ;  /* 0x000000074e077220 */ /* 0x040fe20000400000 */
[--C-:B------:R-:W-:Y:S02]  /*5a80*/  HADD2.F32 R87, -RZ, R105.reuse.H0_H0 ;  /* 0x20000069ff577230 */ /* 0x100fe40000004100 */
[C---:B------:R-:W-:Y:S01]  /*5a90*/  FFMA R6, R81.reuse, R83, R6 ;  /* 0x0000005351067223 */ /* 0x040fe20000000006 */
[----:B------:R-:W-:Y:S01]  /*5aa0*/  F2FP.F16.E4M3.UNPACK_B R122, R90 ;  /* 0x0000005aff7a723e */ /* 0x000fe200020006ff */
[C---:B------:R-:W-:Y:S01]  /*5ab0*/  FFMA R7, R81.reuse, R84, R7 ;  /* 0x0000005451077223 */ /* 0x040fe20000000007 */
[C---:B------:R-:W-:Y:S01]  /*5ac0*/  FFMA R8, R81.reuse, R85, R8 ;  /* 0x0000005551087223 */ /* 0x040fe20000000008 */
[----:B------:R-:W-:Y:S01]  /*5ad0*/  F2FP.F16.E4M3.UNPACK_B R124, R90.H1 ;  /* 0x0000005aff7c723e */ /* 0x000fe200030006ff */
[----:B------:R-:W-:Y:S02]  /*5ae0*/  HADD2.F32 R88, -RZ, R105.H1_H1 ;  /* 0x30000069ff587230 */ /* 0x000fe40000004100 */
[----:B------:R-:W-:Y:S01]  /*5af0*/  FFMA R9, R81, R86, R9 ;  /* 0x0000005651097223 */ /* 0x000fe20000000009 */
[----:B------:R-:W-:Y:S01]  /*5b00*/  F2FP.SATFINITE.E4M3.F32.PACK_AB_MERGE_C R156, R7, R6, RZ ;  /* 0x00000006079c723e */ /* 0x000fe200048070ff */
[----:B------:R-:W-:Y:S02]  /*5b10*/  HADD2.F32 R90, -RZ, R93.H1_H1 ;  /* 0x3000005dff5a7230 */ /* 0x000fe40000004100 */
[C---:B------:R-:W-:Y:S01]  /*5b20*/  FMUL R10, R78.reuse, R10 ;  /* 0x0000000a4e0a7220 */ /* 0x040fe20000400000 */
[--C-:B------:R-:W-:Y:S01]  /*5b30*/  HADD2.F32 R93, -RZ, R94.reuse.H0_H0 ;  /* 0x2000005eff5d7230 */ /* 0x100fe20000004100 */
[----:B------:R-:W-:Y:S01]  /*5b40*/  F2FP.SATFINITE.E4M3.F32.PACK_AB_MERGE_C R156, R5, R4, R156 ;  /* 0x00000004059c723e */ /* 0x000fe2000480709c */
[----:B------:R-:W-:Y:S02]  /*5b50*/  HADD2.F32 R94, -RZ, R94.H1_H1 ;  /* 0x3000005eff5e7230 */ /* 0x000fe40000004100 */
[C---:B------:R-:W-:Y:S01]  /*5b60*/  FFMA R10, R81.reuse, R87, R10 ;  /* 0x00000057510a7223 */ /* 0x040fe2000000000a */
[--C-:B------:R-:W-:Y:S02]  /*5b70*/  HADD2.F32 R121, -RZ, R122.reuse.H0_H0 ;  /* 0x2000007aff797230 */ /* 0x100fe40000004100 */
[C---:B------:R-:W-:Y:S01]  /*5b80*/  FMUL R11, R78.reuse, R11 ;  /* 0x0000000b4e0b7220 */ /* 0x040fe20000400000 */
[----:B------:R-:W-:Y:S01]  /*5b90*/  F2FP.F16.E4M3.UNPACK_B R126, R91 ;  /* 0x0000005bff7e723e */ /* 0x000fe200020006ff */
[----:B------:R-:W-:Y:S01]  /*5ba0*/  HADD2.F32 R122, -RZ, R122.H1_H1 ;  /* 0x3000007aff7a7230 */ /* 0x000fe20000004100 */
[----:B------:R-:W-:Y:S01]  /*5bb0*/  F2FP.F16.E4M3.UNPACK_B R103, R95.H1 ;  /* 0x0000005fff67723e */ /* 0x000fe200030006ff */
[C---:B------:R-:W-:Y:S01]  /*5bc0*/  FFMA R11, R81.reuse, R88, R11 ;  /* 0x00000058510b7223 */ /* 0x040fe2000000000b */
[----:B------:R-:W-:Y:S01]  /*5bd0*/  F2FP.F16.E4M3.UNPACK_B R128, R91.H1 ;  /* 0x0000005bff80723e */ /* 0x000fe200030006ff */
[----:B------:R-:W-:Y:S02]  /*5be0*/  HADD2.F32 R91, -RZ, R92.H0_H0 ;  /* 0x2000005cff5b7230 */ /* 0x000fe40000004100 */
[C---:B------:R-:W-:Y:S01]  /*5bf0*/  FFMA R12, R81.reuse, R89, R12 ;  /* 0x00000059510c7223 */ /* 0x040fe2000000000c */
[----:B------:R-:W-:Y:S01]  /*5c00*/  FFMA R13, R81, R90, R13 ;  /* 0x0000005a510d7223 */ /* 0x000fe2000000000d */
[----:B------:R-:W-:Y:S01]  /*5c10*/  F2FP.SATFINITE.E4M3.F32.PACK_AB_MERGE_C R157, R11, R10, RZ ;  /* 0x0000000a0b9d723e */ /* 0x000fe200048070ff */
[--C-:B------:R-:W-:Y:S01]  /*5c20*/  HADD2.F32 R125, -RZ, R126.reuse.H0_H0 ;  /* 0x2000007eff7d7230 */ /* 0x100fe20000004100 */
[----:B------:R-:W-:Y:S01]  /*5c30*/  F2FP.F16.E4M3.UNPACK_B R101, R96 ;  /* 0x00000060ff65723e */ /* 0x000fe200020006ff */
[----:B------:R-:W-:Y:S01]  /*5c40*/  HADD2.F32 R126, -RZ, R126.H1_H1 ;  /* 0x3000007eff7e7230 */ /* 0x000fe20000004100 */
[----:B------:R-:W-:Y:S01]  /*5c50*/  F2FP.SATFINITE.E4M3.F32.PACK_AB_MERGE_C R157, R9, R8, R157 ;  /* 0x00000008099d723e */ /* 0x000fe2000480709d */
[----:B------:R-:W-:Y:S02]  /*5c60*/  HADD2.F32 R83, -RZ, R142.H0_H0 ;  /* 0x2000008eff537230 */ /* 0x000fe40000004100 */
[C---:B------:R-:W-:Y:S01]  /*5c70*/  FMUL R14, R78.reuse, R14 ;  /* 0x0000000e4e0e7220 */ /* 0x040fe20000400000 */
[----:B------:R-:W-:Y:S02]  /*5c80*/  HADD2.F32 R92, -RZ, R92.H1_H1 ;  /* 0x3000005cff5c7230 */ /* 0x000fe40000004100 */
[C---:B------:R-:W-:Y:S01]  /*5c90*/  FMUL R15, R78.reuse, R15 ;  /* 0x0000000f4e0f7220 */ /* 0x040fe20000400000 */
[----:B------:R-:W-:Y:S01]  /*5ca0*/  F2FP.F16.E4M3.UNPACK_B R100, R96.H1 ;  /* 0x00000060ff64723e */ /* 0x000fe200030006ff */
[--C-:B------:R-:W-:Y:S02]  /*5cb0*/  HADD2.F32 R95, -RZ, R103.reuse.H0_H0 ;  /* 0x20000067ff5f7230 */ /* 0x100fe40000004100 */
[C---:B------:R-:W-:Y:S01]  /*5cc0*/  FFMA R14, R81.reuse, R91, R14 ;  /* 0x0000005b510e7223 */ /* 0x040fe2000000000e */
[C---:B------:R-:W-:Y:S01]  /*5cd0*/  FFMA R15, R81.reuse, R92, R15 ;  /* 0x0000005c510f7223 */ /* 0x040fe2000000000f */
[C---:B------:R-:W-:Y:S01]  /*5ce0*/  FFMA R16, R81.reuse, R93, R16 ;  /* 0x0000005d51107223 */ /* 0x040fe20000000010 */
[----:B------:R-:W-:Y:S01]  /*5cf0*/  FFMA R17, R81, R94, R17 ;  /* 0x0000005e51117223 */ /* 0x000fe20000000011 */
[-C--:B------:R-:W-:Y:S01]  /*5d00*/  F2FP.F16.E4M3.UNPACK_B R102, R97.reuse ;  /* 0x00000061ff66723e */ /* 0x080fe200020006ff */
[----:B------:R-:W-:Y:S01]  /*5d10*/  HADD2.F32 R96, -RZ, R103.H1_H1 ;  /* 0x30000067ff607230 */ /* 0x000fe20000004100 */
[----:B------:R-:W-:Y:S01]  /*5d20*/  F2FP.SATFINITE.E4M3.F32.PACK_AB_MERGE_C R158, R15, R14, RZ ;  /* 0x0000000e0f9e723e */ /* 0x000fe200048070ff */
[C---:B------:R-:W-:Y:S01]  /*5d30*/  FMUL R18, R78.reuse, R18 ;  /* 0x000000124e127220 */ /* 0x040fe20000400000 */
[----:B------:R-:W-:Y:S01]  /*5d40*/  F2FP.F16.E4M3.UNPACK_B R104, R97.H1 ;  /* 0x00000061ff68723e */ /* 0x000fe200030006ff */
[--C-:B------:R-:W-:Y:S01]  /*5d50*/  HADD2.F32 R97, -RZ, R101.reuse.H0_H0 ;  /* 0x20000065ff617230 */ /* 0x100fe20000004100 */
[----:B------:R-:W-:Y:S01]  /*5d60*/  F2FP.SATFINITE.E4M3.F32.PACK_AB_MERGE_C R158, R13, R12, R158 ;  /* 0x0000000c0d9e723e */ /* 0x000fe2000480709e */
[C---:B------:R-:W-:Y:S01]  /*5d70*/  FFMA R18, R81.reuse, R95, R18 ;  /* 0x0000005f51127223 */ /* 0x040fe20000000012 */
[----:B------:R-:W-:Y:S01]  /*5d80*/  F2FP.F16.E4M3.UNPACK_B R110, R99 ;  /* 0x00000063ff6e723e */ /* 0x000fe200020006ff */
[C---:B------:R-:W-:Y:S01]  /*5d90*/  FMUL R19, R78.reuse, R19 ;  /* 0x000000134e137220 */ /* 0x040fe20000400000 */
[----:B------:R-:W-:Y:S01]  /*5da0*/  F2FP.F16.E4M3.UNPACK_B R112, R99.H1 ;  /* 0x00000063ff70723e */ /* 0x000fe200030006ff */
[----:B------:R-:W-:Y:S01]  /*5db0*/  HADD2.F32 R99, -RZ, R101.H1_H1 ;  /* 0x30000065ff637230 */ /* 0x000fe20000004100 */
[-C--:B------:R-:W-:Y:S01]  /*5dc0*/  F2FP.F16.E4M3.UNPACK_B R106, R98.reuse ;  /* 0x00000062ff6a723e */ /* 0x080fe200020006ff */
[----:B------:R-:W-:Y:S01]  /*5dd0*/  HADD2.F32 R101, -RZ, R102.H0_H0 ;  /* 0x20000066ff657230 */ /* 0x000fe20000004100 */
[----:B------:R-:W-:Y:S01]  /*5de0*/  F2FP.F16.E4M3.UNPACK_B R108, R98.H1 ;  /* 0x00000062ff6c723e */ /* 0x000fe200030006ff */
[----:B------:R-:W-:Y:S02]  /*5df0*/  HADD2.F32 R98, -RZ, R100.H0_H0 ;  /* 0x20000064ff627230 */ /* 0x000fe40000004100 */
[C---:B------:R-:W-:Y:S01]  /*5e00*/  FFMA R19, R81.reuse, R96, R19 ;  /* 0x0000006051137223 */ /* 0x040fe20000000013 */
[C---:B------:R-:W-:Y:S01]  /*5e10*/  FFMA R0, R81.reuse, R97, R0 ;  /* 0x0000006151007223 */ /* 0x040fe20000000000 */
[----:B------:R-:W-:Y:S01]  /*5e20*/  FFMA R2, R81, R99, R2 ;  /* 0x0000006351027223 */ /* 0x000fe20000000002 */
[----:B------:R-:W-:Y:S02]  /*5e30*/  HADD2.F32 R102, -RZ, R102.H1_H1 ;  /* 0x30000066ff667230 */ /* 0x000fe40000004100 */
[C---:B------:R-:W-:Y:S01]  /*5e40*/  FMUL R3, R78.reuse, R22 ;  /* 0x000000164e037220 */ /* 0x040fe20000400000 */
[----:B------:R-:W-:Y:S01]  /*5e50*/  HADD2.F32 R100, -RZ, R100.H1_H1 ;  /* 0x30000064ff647230 */ /* 0x000fe20000004100 */
[----:B------:R-:W-:Y:S01]  /*5e60*/  F2FP.SATFINITE.E4M3.F32.PACK_AB_MERGE_C R159, R19, R18, RZ ;  /* 0x00000012139f723e */ /* 0x000fe200048070ff */
[--C-:B------:R-:W-:Y:S02]  /*5e70*/  HADD2.F32 R105, -RZ, R106.reuse.H0_H0 ;  /* 0x2000006aff697230 */ /* 0x100fe40000004100 */
[----:B------:R-:W-:Y:S01]  /*5e80*/  FFMA R3, R81, R98, R3 ;  /* 0x0000006251037223 */ /* 0x000fe20000000003 */
[----:B------:R-:W-:Y:S01]  /*5e90*/  HADD2.F32 R106, -RZ, R106.H1_H1 ;  /* 0x3000006aff6a7230 */ /* 0x000fe20000004100 */
[----:B------:R-:W-:Y:S01]  /*5ea0*/  F2FP.SATFINITE.E4M3.F32.PACK_AB_MERGE_C R159, R17, R16, R159 ;  /* 0x00000010119f723e */ /* 0x000fe2000480709f */
[----:B------:R-:W-:Y:S02]  /*5eb0*/  HADD2.F32 R109, -RZ, R110.H0_H0 ;  /* 0x2000006eff6d7230 */ /* 0x000fe40000004100 */
[C---:B------:R-:W-:Y:S01]  /*5ec0*/  FMUL R23, R78.reuse, R23 ;  /* 0x000000174e177220 */ /* 0x040fe20000400000 */
[--C-:B------:R-:W-:Y:S02]  /*5ed0*/  HADD2.F32 R103, -RZ, R104.reuse.H0_H0 ;  /* 0x20000068ff677230 */ /* 0x100fe40000004100 */
[C---:B------:R-:W-:Y:S01]  /*5ee0*/  FMUL R22, R78.reuse, R26 ;  /* 0x0000001a4e167220 */ /* 0x040fe20000400000 */
[----:B------:R-:W-:Y:S01]  /*5ef0*/  HADD2.F32 R104, -RZ, R104.H1_H1 ;  /* 0x30000068ff687230 */ /* 0x000fe20000004100 */
[----:B------:R1:W-:Y:S01]  /*5f00*/  STS.128 [R168+UR43+0x2200], R156 ;  /* 0x0022009ca8007988 */ /* 0x0003e20008000c2b */
[C---:B------:R-:W-:Y:S01]  /*5f10*/  FFMA R23, R81.reuse, R100, R23 ;  /* 0x0000006451177223 */ /* 0x040fe20000000017 */
[C---:B------:R-:W-:Y:S01]  /*5f20*/  FFMA R20, R81.reuse, R101, R20 ;  /* 0x0000006551147223 */ /* 0x040fe20000000014 */
[C---:B------:R-:W-:Y:S01]  /*5f30*/  FFMA R21, R81.reuse, R102, R21 ;  /* 0x0000006651157223 */ /* 0x040fe20000000015 */
[----:B------:R-:W-:Y:S01]  /*5f40*/  FFMA R22, R81, R103, R22 ;  /* 0x0000006751167223 */ /* 0x000fe20000000016 */
[----:B------:R-:W-:Y:S01]  /*5f50*/  HADD2.F32 R110, -RZ, R110.H1_H1 ;  /* 0x3000006eff6e7230 */ /* 0x000fe20000004100 */
[----:B------:R-:W-:Y:S01]  /*5f60*/  F2FP.SATFINITE.E4M3.F32.PACK_AB_MERGE_C R161, R23, R3, RZ ;  /* 0x0000000317a1723e */ /* 0x000fe200048070ff */
[C---:B------:R-:W-:Y:S01]  /*5f70*/  FMUL R27, R78.reuse, R27 ;  /* 0x0000001b4e1b7220 */ /* 0x040fe20000400000 */
[--C-:B------:R-:W-:Y:S02]  /*5f80*/  HADD2.F32 R107, -RZ, R108.reuse.H0_H0 ;  /* 0x2000006cff6b7230 */ /* 0x100fe40000004100 */
[----:B------:R-:W-:Y:S01]  /*5f90*/  FMUL R26, R78, R30 ;  /* 0x0000001e4e1a7220 */ /* 0x000fe20000400000 */
[----:B------:R-:W-:Y:S01]  /*5fa0*/  HADD2.F32 R108, -RZ, R108.H1_H1 ;  /* 0x3000006cff6c7230 */ /* 0x000fe20000004100 */
[----:B------:R-:W-:Y:S01]  /*5fb0*/  F2FP.SATFINITE.E4M3.F32.PACK_AB_MERGE_C R160, R2, R0, R161 ;  /* 0x0000000002a0723e */ /* 0x000fe200048070a1 */
[C---:B------:R-:W-:Y:S01]  /*5fc0*/  FFMA R27, R81.reuse, R104, R27 ;  /* 0x00000068511b7223 */ /* 0x040fe2000000001b */
[C---:B------:R-:W-:Y:S01]  /*5fd0*/  FFMA R24, R81.reuse, R105, R24 ;  /* 0x0000006951187223 */ /* 0x040fe20000000018 */
[C---:B------:R-:W-:Y:S01]  /*5fe0*/  FFMA R25, R81.reuse, R106, R25 ;  /* 0x0000006a51197223 */ /* 0x040fe20000000019 */
[----:B------:R-:W-:Y:S01]  /*5ff0*/  FFMA R26, R81, R107, R26 ;  /* 0x0000006b511a7223 */ /* 0x000fe2000000001a */
[C---:B------:R-:W-:Y:S01]  /*6000*/  FMUL R31, R78.reuse, R31 ;  /* 0x0000001f4e1f7220 */ /* 0x040fe20000400000 */
[--C-:B------:R-:W-:Y:S01]  /*6010*/  HADD2.F32 R111, -RZ, R112.reuse.H0_H0 ;  /* 0x20000070ff6f7230 */ /* 0x100fe20000004100 */
[----:B------:R-:W-:Y:S01]  /*6020*/  F2FP.SATFINITE.E4M3.F32.PACK_AB_MERGE_C R162, R27, R22, RZ ;  /* 0x000000161ba2723e */ /* 0x000fe200048070ff */
[----:B------:R-:W-:Y:S02]  /*6030*/  HADD2.F32 R112, -RZ, R112.H1_H1 ;  /* 0x30000070ff707230 */ /* 0x000fe40000004100 */
[C---:B------:R-:W-:Y:S01]  /*6040*/  FFMA R31, R81.reuse, R108, R31 ;  /* 0x0000006c511f7223 */ /* 0x040fe2000000001f */
[----:B------:R-:W-:Y:S01]  /*6050*/  FFMA R28, R81, R109, R28 ;  /* 0x0000006d511c7223 */ /* 0x000fe2000000001c */
[----:B------:R-:W-:Y:S01]  /*6060*/  F2FP.SATFINITE.E4M3.F32.PACK_AB_MERGE_C R161, R21, R20, R162 ;  /* 0x0000001415a1723e */ /* 0x000fe200048070a2 */
[----:B------:R-:W-:Y:S01]  /*6070*/  FFMA R29, R81, R110, R29 ;  /* 0x0000006e511d7223 */ /* 0x000fe2000000001d */
[C---:B------:R-:W-:Y:S01]  /*6080*/  FMUL R30, R78.reuse, R34 ;  /* 0x000000224e1e7220 */ /* 0x040fe20000400000 */
[----:B------:R-:W-:Y:S01]  /*6090*/  F2FP.SATFINITE.E4M3.F32.PACK_AB_MERGE_C R163, R31, R26, RZ ;  /* 0x0000001a1fa3723e */ /* 0x000fe200048070ff */
[C---:B------:R-:W-:Y:S01]  /*60a0*/  FMUL R35, R78.reuse, R35 ;  /* 0x000000234e237220 */ /* 0x040fe20000400000 */
[--C-:B------:R-:W-:Y:S02]  /*60b0*/  HADD2.F32 R115, -RZ, R116.reuse.H0_H0 ;  /* 0x20000074ff737230 */ /* 0x100fe40000004100 */
[----:B------:R-:W-:Y:S01]  /*60c0*/  FFMA R30, R81, R111, R30 ;  /* 0x0000006f511e7223 */ /* 0x000fe2000000001e */
[----:B------:R-:W-:Y:S01]  /*60d0*/  F2FP.SATFINITE.E4M3.F32.PACK_AB_MERGE_C R162, R25, R24, R163 ;  /* 0x0000001819a2723e */ /* 0x000fe200048070a3 */
[C---:B------:R-:W-:Y:S01]  /*60e0*/  FFMA R35, R81.reuse, R112, R35 ;  /* 0x0000007051237223 */ /* 0x040fe20000000023 */
[C---:B------:R-:W-:Y:S01]  /*60f0*/  FFMA R32, R81.reuse, R113, R32 ;  /* 0x0000007151207223 */ /* 0x040fe20000000020 */
[----:B------:R-:W-:Y:S01]  /*6100*/  FFMA R33, R81, R114, R33 ;  /* 0x0000007251217223 */ /* 0x000fe20000000021 */
[----:B------:R-:W-:Y:S02]  /*6110*/  HADD2.F32 R116, -RZ, R116.H1_H1 ;  /* 0x30000074ff747230 */ /* 0x000fe40000004100 */
        /* <DEDUP_REMOVED lines=9> */
[----:B------:R-:W-:Y:S01]  /*61b0*/  HADD2.F32 R120, -RZ, R120.H1_H1 ;  /* 0x30000078ff787230 */ /* 0x000fe20000004100 */
[----:B------:R1:W-:Y:S01]  /*61c0*/  STS.128 [R178+0x2010], R160 ;  /* 0x002010a0b2007388 */ /* 0x0003e20000000c00 */
[----:B------:R-:W-:Y:S01]  /*61d0*/  F2FP.SATFINITE.E4M3.F32.PACK_AB_MERGE_C R184, R39, R34, RZ ;  /* 0x0000002227b8723e */ /* 0x000fe200048070ff */
[C---:B------:R-:W-:Y:S01]  /*61e0*/  FMUL R38, R78.reuse, R42 ;  /* 0x0000002a4e267220 */ /* 0x040fe20000400000 */
[C---:B------:R-:W-:Y:S01]  /*61f0*/  FMUL R43, R78.reuse, R43 ;  /* 0x0000002b4e2b7220 */ /* 0x040fe20000400000 */
[--C-:B------:R-:W-:Y:S01]  /*6200*/  HADD2.F32 R123, -RZ, R124.reuse.H0_H0 ;  /* 0x2000007cff7b7230 */ /* 0x100fe20000004100 */
[----:B------:R-:W-:Y:S01]  /*6210*/  F2FP.SATFINITE.E4M3.F32.PACK_AB_MERGE_C R184, R33, R32, R184 ;  /* 0x0000002021b8723e */ /* 0x000fe200048070b8 */
[C---:B------:R-:W-:Y:S01]  /*6220*/  FFMA R38, R81.reuse, R119, R38 ;  /* 0x0000007751267223 */ /* 0x040fe20000000026 */
        /* <DEDUP_REMOVED lines=12> */
[C---:B------:R-:W-:Y:S01]  /*62f0*/  FFMA R45, R81.reuse, R126, R45 ;  /* 0x0000007e512d7223 */ /* 0x040fe2000000002d */
[----:B------:R-:W-:Y:S02]  /*6300*/  HADD2.F32 R128, -RZ, R128.H1_H1 ;  /* 0x30000080ff807230 */ /* 0x000fe40000004100 */
[C---:B------:R-:W-:Y:S01]  /*6310*/  FMUL R46, R78.reuse, R50 ;  /* 0x000000324e2e7220 */ /* 0x040fe20000400000 */
[C---:B------:R-:W-:Y:S01]  /*6320*/  FMUL R51, R78.reuse, R51 ;  /* 0x000000334e337220 */ /* 0x040fe20000400000 */
[--C-:B------:R-:W-:Y:S02]  /*6330*/  HADD2.F32 R131, -RZ, R132.reuse.H0_H0 ;  /* 0x20000084ff837230 */ /* 0x100fe40000004100 */
[C---:B------:R-:W-:Y:S01]  /*6340*/  FMUL R50, R78.reuse, R54 ;  /* 0x000000364e327220 */ /* 0x040fe20000400000 */
[C---:B------:R-:W-:Y:S01]  /*6350*/  FFMA R46, R81.reuse, R127, R46 ;  /* 0x0000007f512e7223 */ /* 0x040fe2000000002e */
[----:B------:R-:W-:Y:S02]  /*6360*/  HADD2.F32 R132, -RZ, R132.H1_H1 ;  /* 0x30000084ff847230 */ /* 0x000fe40000004100 */
[C---:B------:R-:W-:Y:S01]  /*6370*/  FFMA R51, R81.reuse, R128, R51 ;  /* 0x0000008051337223 */ /* 0x040fe20000000033 */
[C---:B------:R-:W-:Y:S01]  /*6380*/  FMUL R55, R78.reuse, R55 ;  /* 0x000000374e377220 */ /* 0x040fe20000400000 */
[C---:B------:R-:W-:Y:S01]  /*6390*/  FFMA R48, R81.reuse, R129, R48 ;  /* 0x0000008151307223 */ /* 0x040fe20000000030 */
[C---:B------:R-:W-:Y:S01]  /*63a0*/  FFMA R49, R81.reuse, R130, R49 ;  /* 0x0000008251317223 */ /* 0x040fe20000000031 */
[--C-:B------:R-:W-:Y:S02]  /*63b0*/  HADD2.F32 R135, -RZ, R136.reuse.H0_H0 ;  /* 0x20000088ff877230 */ /* 0x100fe40000004100 */
[C---:B------:R-:W-:Y:S01]  /*63c0*/  FFMA R50, R81.reuse, R131, R50 ;  /* 0x0000008351327223 */ /* 0x040fe20000000032 */
[----:B------:R-:W-:Y:S02]  /*63d0*/  HADD2.F32 R136, -RZ, R136.H1_H1 ;  /* 0x30000088ff887230 */ /* 0x000fe40000004100 */
[C---:B------:R-:W-:Y:S01]  /*63e0*/  FMUL R54, R78.reuse, R58 ;  /* 0x0000003a4e367220 */ /* 0x040fe20000400000 */
        /* <DEDUP_REMOVED lines=16> */
[----:B------:R-:W-:Y:S01]  /*64f0*/  FFMA R63, R81, R140, R63 ;  /* 0x0000008c513f7223 */ /* 0x000fe2000000003f */
[----:B------:R-:W-:Y:S01]  /*6500*/  FMUL R67, R78, R67 ;  /* 0x000000434e437220 */ /* 0x000fe20000400000 */
[----:B------:R-:W-:Y:S01]  /*6510*/  F2FP.SATFINITE.E4M3.F32.PACK_AB_MERGE_C R186, R47, R42, RZ ;  /* 0x0000002a2fba723e */ /* 0x000fe200048070ff */
[----:B------:R-:W-:Y:S01]  /*6520*/  FFMA R60, R81, R83, R60 ;  /* 0x00000053513c7223 */ /* 0x000fe2000000003c */
[----:B------:R-:W-:Y:S01]  /*6530*/  F2FP.SATFINITE.E4M3.F32.PACK_AB_MERGE_C R187, R51, R46, RZ ;  /* 0x0000002e33bb723e */ /* 0x000fe200048070ff */
[C---:B------:R-:W-:Y:S01]  /*6540*/  FFMA R61, R81.reuse, R80, R61 ;  /* 0x00000050513d7223 */ /* 0x040fe2000000003d */
[C---:B------:R-:W-:Y:S01]  /*6550*/  FFMA R62, R81.reuse, R85, R62 ;  /* 0x00000055513e7223 */ /* 0x040fe2000000003e */
[----:B------:R-:W-:Y:S01]  /*6560*/  FFMA R67, R81, R82, R67 ;  /* 0x0000005251437223 */ /* 0x000fe20000000043 */
[----:B------:R-:W-:Y:S02]  /*6570*/  F2FP.SATFINITE.E4M3.F32.PACK_AB_MERGE_C R186, R41, R40, R186 ;  /* 0x0000002829ba723e */ /* 0x000fe400048070ba */
[----:B------:R-:W-:Y:S02]  /*6580*/  F2FP.SATFINITE.E4M3.F32.PACK_AB_MERGE_C R187, R45, R44, R187 ;  /* 0x0000002c2dbb723e */ /* 0x000fe400048070bb */
[----:B------:R-:W-:Y:S02]  /*6590*/  F2FP.SATFINITE.E4M3.F32.PACK_AB_MERGE_C R188, R55, R50, RZ ;  /* 0x0000003237bc723e */ /* 0x000fe400048070ff */
[----:B------:R-:W-:Y:S01]  /*65a0*/  F2FP.SATFINITE.E4M3.F32.PACK_AB_MERGE_C R189, R59, R54, RZ ;  /* 0x000000363bbd723e */ /* 0x000fe200048070ff */
[----:B------:R1:W-:Y:S01]  /*65b0*/  STS.128 [R177+0x2020], R184 ;  /* 0x002020b8b1007388 */ /* 0x0003e20000000c00 */
[----:B------:R-:W-:Y:S02]  /*65c0*/  F2FP.SATFINITE.E4M3.F32.PACK_AB_MERGE_C R190, R63, R58, RZ ;  /* 0x0000003a3fbe723e */ /* 0x000fe400048070ff */
[----:B------:R-:W-:Y:S02]  /*65d0*/  F2FP.SATFINITE.E4M3.F32.PACK_AB_MERGE_C R182, R67, R62, RZ ;  /* 0x0000003e43b6723e */ /* 0x000fe400048070ff */
[----:B------:R-:W-:Y:S02]  /*65e0*/  F2FP.SATFINITE.E4M3.F32.PACK_AB_MERGE_C R188, R49, R48, R188 ;  /* 0x0000003031bc723e */ /* 0x000fe400048070bc */
[----:B------:R-:W-:Y:S02]  /*65f0*/  F2FP.SATFINITE.E4M3.F32.PACK_AB_MERGE_C R189, R53, R52, R189 ;  /* 0x0000003435bd723e */ /* 0x000fe400048070bd */
[----:B------:R-:W-:Y:S02]  /*6600*/  F2FP.SATFINITE.E4M3.F32.PACK_AB_MERGE_C R190, R57, R56, R190 ;  /* 0x0000003839be723e */ /* 0x000fe400048070be */
[----:B------:R-:W-:Y:S02]  /*6610*/  F2FP.SATFINITE.E4M3.F32.PACK_AB_MERGE_C R191, R61, R60, R182 ;  /* 0x0000003c3dbf723e */ /* 0x000fe400048070b6 */
[----:B------:R-:W-:Y:S03]  /*6620*/  IADD3 R76, PT, PT, R76, 0x1, RZ ;  /* 0x000000014c4c7810 */ /* 0x000fe60007ffe0ff */
[----:B------:R1:W-:Y:S01]  /*6630*/  STS.128 [R176+0x2030], R188 ;  /* 0x002030bcb0007388 */ /* 0x0003e20000000c00 */
[----:B------:R-:W-:Y:S01]  /*6640*/  @!PT LDS RZ, [RZ] ;  /* 0x00000000fffff984 */ /* 0x000fe20000000800 */
[----:B------:R-:W-:Y:S01]  /*6650*/  @!PT LDS RZ, [RZ] ;  /* 0x00000000fffff984 */ /* 0x000fe20000000800 */
[----:B------:R-:W-:Y:S01]  /*6660*/  @!PT LDS RZ, [RZ] ;  /* 0x00000000fffff984 */ /* 0x000fe20000000800 */
[----:B------:R-:W-:Y:S01]  /*6670*/  @!PT LDS RZ, [RZ] ;  /* 0x00000000fffff984 */ /* 0x000fe20000000800 */
[----:B------:R3:W-:Y:S07]  /*6680*/  MEMBAR.ALL.CTA ;  /* 0x0000000000007992 */ /* 0x0007ee0000008000 */
[----:B---3--:R-:W3:Y:S02]  /*6690*/  FENCE.VIEW.ASYNC.S ;  /* 0x00000000000073c6 */ /* 0x008ee40000000000 */
[----:B---3--:R-:W-:Y:S06]  /*66a0*/  BAR.SYNC.DEFER_BLOCKING 0x1, 0x80 ;  /* 0x0042000000007b1d */ /* 0x008fec0000010000 */
[----:B------:R-:W-:Y:S05]  /*66b0*/  @P0 BRA `(.L_x_92) ;  /* 0x0000000000340947 */ /* 0x000fea0003800000 */
[----:B------:R-:W-:Y:S01]  /*66c0*/  UIADD3 UR12, UPT, UPT, UR43, 0x2200, URZ ;  /* 0x000022002b0c7890 */ /* 0x000fe2000fffe0ff */
[----:B------:R-:W-:Y:S01]  /*66d0*/  R2UR UR9, R155 ;  /* 0x000000009b0972ca */ /* 0x000fe200000e0000 */
[----:B------:R-:W-:Y:S01]  /*66e0*/  UIADD3 UR10, UP0, UPT, UR46, 0x680, URZ ;  /* 0x000006802e0a7890 */ /* 0x000fe2000ff1e0ff */
[----:B------:R-:W-:Y:S01]  /*66f0*/  R2UR UR8, R165 ;  /* 0x00000000a50872ca */ /* 0x000fe200000e0000 */
[----:B------:R-:W-:Y:S02]  /*6700*/  UMOV UR7, UR36 ;  /* 0x0000002400077c82 */ /* 0x000fe40008000000 */
[----:B------:R-:W-:Y:S01]  /*6710*/  IMAD.U32 R179, RZ, RZ, UR12 ;  /* 0x0000000cffb37e24 */ /* 0x000fe2000f8e00ff */
[----:B------:R-:W-:Y:S04]  /*6720*/  UIADD3.X UR11, UPT, UPT, URZ, UR47, URZ, UP0, !UPT ;  /* 0x0000002fff0b7290 */ /* 0x000fe800087fe4ff */
[----:B------:R-:W-:Y:S03]  /*6730*/  R2UR UR4, R179 ;  /* 0x00000000b30472ca */ /* 0x000fe600000e0000 */
[----:B------:R-:W-:Y:S02]  /*6740*/  USHF.L.U32 UR5, UR9, 0x6, URZ ;  /* 0x0000000609057899 */ /* 0x000fe400080006ff */
[----:B------:R-:W-:Y:S09]  /*6750*/  USHF.L.U32 UR6, UR8, 0x7, URZ ;  /* 0x0000000708067899 */ /* 0x000ff200080006ff */
[----:B------:R3:W-:Y:S01]  /*6760*/  UTMASTG.3D [UR4], [UR10] ;  /* 0x000000040a0073b5 */ /* 0x0007e20008010000 */
[----:B------:R0:W-:Y:S01]  /*6770*/  UTMACMDFLUSH ;  /* 0x00000000000079b7 */ /* 0x0001e20000000000 */
[----:B---3--:R-:W-:Y:S04]  /*6780*/  DEPBAR.LE SB0, 0x0 ;  /* 0x000080000000791a */ /* 0x008fe80000000000 */
.L_x_92:
[----:B------:R-:W-:Y:S05]  /*6790*/  BSYNC.RECONVERGENT B0 ;  /* 0x0000000000007941 */ /* 0x000fea0003800200 */
.L_x_91:
[----:B------:R-:W-:Y:S01]  /*67a0*/  BAR.SYNC.DEFER_BLOCKING 0x1, 0x80 ;  /* 0x0042000000007b1d */ /* 0x000fe20000010000 */
[----:B------:R-:W-:Y:S01]  /*67b0*/  ISETP.NE.AND P2, PT, R180, RZ, PT ;  /* 0x000000ffb400720c */ /* 0x000fe20003f45270 */
[----:B------:R-:W-:Y:S01]  /*67c0*/  IMAD.IADD R155, R75, 0x1, R143 ;  /* 0x000000014b9b7824 */ /* 0x000fe200078e028f */
[----:B------:R-:W-:Y:S01]  /*67d0*/  ISETP.NE.AND P0, PT, R181, 0x2, PT ;  /* 0x00000002b500780c */ /* 0x000fe20003f05270 */
[----:B------:R-:W-:Y:S01]  /*67e0*/  IMAD.IADD R165, R77, 0x1, R154 ;  /* 0x000000014da57824 */ /* 0x000fe200078e029a */
[----:B------:R-:W-:Y:S02]  /*67f0*/  ISETP.NE.AND P1, PT, R76, 0x4, PT ;  /* 0x000000044c00780c */ /* 0x000fe40003f25270 */
[----:B------:R-:W-:Y:S02]  /*6800*/  SEL R3, RZ, 0x1, P0 ;  /* 0x00000001ff037807 */ /* 0x000fe40000000000 */
[----:B------:R-:W-:Y:S02]  /*6810*/  SEL R0, RZ, 0x1, P1 ;  /* 0x00000001ff007807 */ /* 0x000fe40000800000 */
[----:B------:R-:W-:Y:S02]  /*6820*/  LOP3.LUT R174, R174, R3, RZ, 0x3c, !PT ;  /* 0x00000003aeae7212 */ /* 0x000fe400078e3cff */
[----:B------:R-:W-:Y:S02]  /*6830*/  LOP3.LUT R175, R175, R0, RZ, 0x3c, !PT ;  /* 0x00000000afaf7212 */ /* 0x000fe400078e3cff */
[----:B------:R-:W-:Y:S02]  /*6840*/  @P2 R2UR UR36, R171 ;  /* 0x00000000ab2422ca */ /* 0x000fe400000e0000 */
[----:B------:R-:W-:Y:S02]  /*6850*/  SEL R181, R181, RZ, P0 ;  /* 0x000000ffb5b57207 */ /* 0x000fe40000000000 */
[----:B------:R-:W-:Y:S01]  /*6860*/  SEL R76, R76, RZ, P1 ;  /* 0x000000ff4c4c7207 */ /* 0x000fe20000800000 */
[----:B------:R-:W-:Y:S10]  /*6870*/  @P2 BRA `(.L_x_93) ;  /* 0xffffffdc00702947 */ /* 0x000ff4000383ffff */
[----:B------:R-:W-:Y:S05]  /*6880*/  EXIT ;  /* 0x000000000000794d */ /* 0x000fea0003800000 */
.L_x_19:
[----:B--2---:R2:W1:Y:S02]  /*6890*/  SYNCS.PHASECHK.TRANS64.TRYWAIT P0, [R3+URZ+0xc0], R2 ;  /* 0x0000c002030075a7 */ /* 0x00446400080011ff */
[----:B-1----:R-:W-:Y:S05]  /*68a0*/  @!P0 NANOSLEEP.SYNCS 0x989680 ;  /* 0x009896800000895d */ /* 0x002fea0003900000 */
[----:B------:R-:W1:Y:S02]  /*68b0*/  @!P0 SYNCS.PHASECHK.TRANS64 P0, [R3+URZ+0xc0], R2 ;  /* 0x0000c002030085a7 */ /* 0x000e6400080010ff */
[----:B-1----:R-:W-:Y:S05]  /*68c0*/  @!P0 BRA `(.L_x_19) ;  /* 0xfffffffc00f08947 */ /* 0x002fea000383ffff */
[----:B------:R-:W-:Y:S05]  /*68d0*/  BRA `(.L_x_94) ;  /* 0xffffffac00207947 */ /* 0x000fea000383ffff */
.L_x_22:
[----:B-1----:R-:W-:-:S07]  /*68e0*/  MOV R2, UR33 ;  /* 0x0000002100027c02 */ /* 0x002fce0008000f00 */
.L_x_95:
[----:B-1----:R1:W2:Y:S02]  /*68f0*/  SYNCS.PHASECHK.TRANS64.TRYWAIT P0, [R2+URZ+0x18], R5 ;  /* 0x00001805020075a7 */ /* 0x0022a400080011ff */
[----:B--2---:R-:W-:Y:S05]  /*6900*/  @!P0 NANOSLEEP.SYNCS 0x989680 ;  /* 0x009896800000895d */ /* 0x004fea0003900000 */
[----:B------:R-:W2:Y:S02]  /*6910*/  @!P0 SYNCS.PHASECHK.TRANS64 P0, [R2+URZ+0x18], R5 ;  /* 0x00001805020085a7 */ /* 0x000ea400080010ff */
[----:B--2---:R-:W-:Y:S05]  /*6920*/  @!P0 BRA `(.L_x_95) ;  /* 0xfffffffc00f08947 */ /* 0x004fea000383ffff */
[----:B------:R-:W-:Y:S05]  /*6930*/  BRA `(.L_x_21) ;  /* 0xffffffac00707947 */ /* 0x000fea000383ffff */
.L_x_28:
[----:B-1----:R-:W-:-:S07]  /*6940*/  MOV R2, UR17 ;  /* 0x0000001100027c02 */ /* 0x002fce0008000f00 */
.L_x_96:
[----:B-1----:R1:W2:Y:S02]  /*6950*/  SYNCS.PHASECHK.TRANS64.TRYWAIT P0, [R2+URZ+0x18], R5 ;  /* 0x00001805020075a7 */ /* 0x0022a400080011ff */
[----:B--2---:R-:W-:Y:S05]  /*6960*/  @!P0 NANOSLEEP.SYNCS 0x989680 ;  /* 0x009896800000895d */ /* 0x004fea0003900000 */
[----:B------:R-:W2:Y:S02]  /*6970*/  @!P0 SYNCS.PHASECHK.TRANS64 P0, [R2+URZ+0x18], R5 ;  /* 0x00001805020085a7 */ /* 0x000ea400080010ff */
[----:B--2---:R-:W-:Y:S05]  /*6980*/  @!P0 BRA `(.L_x_96) ;  /* 0xfffffffc00f08947 */ /* 0x004fea000383ffff */
[----:B------:R-:W-:Y:S05]  /*6990*/  BRA `(.L_x_27) ;  /* 0xffffffb000187947 */ /* 0x000fea000383ffff */
.L_x_32:
[----:B-1----:R1:W2:Y:S02]  /*69a0*/  SYNCS.PHASECHK.TRANS64.TRYWAIT P0, [R2+URZ+0x50], R3 ;  /* 0x00005003020075a7 */ /* 0x0022a400080011ff */
[----:B--2---:R-:W-:Y:S05]  /*69b0*/  @!P0 NANOSLEEP.SYNCS 0x989680 ;  /* 0x009896800000895d */ /* 0x004fea0003900000 */
[----:B------:R-:W2:Y:S02]  /*69c0*/  @!P0 SYNCS.PHASECHK.TRANS64 P0, [R2+URZ+0x50], R3 ;  /* 0x00005003020085a7 */ /* 0x000ea400080010ff */
[----:B--2---:R-:W-:Y:S05]  /*69d0*/  @!P0 BRA `(.L_x_32) ;  /* 0xfffffffc00f08947 */ /* 0x004fea000383ffff */
[----:B------:R-:W-:Y:S05]  /*69e0*/  BRA `(.L_x_97) ;  /* 0xffffffb000a87947 */ /* 0x000fea000383ffff */
.L_x_36:
[----:B----4-:R-:W-:-:S07]  /*69f0*/  MOV R0, UR5 ;  /* 0x0000000500007c02 */ /* 0x010fce0008000f00 */
.L_x_98:
[----:B-1----:R1:W2:Y:S02]  /*6a00*/  SYNCS.PHASECHK.TRANS64.TRYWAIT P0, [R0+URZ], R3 ;  /* 0x00000003000075a7 */ /* 0x0022a400080011ff */
[----:B--2---:R-:W-:Y:S05]  /*6a10*/  @!P0 NANOSLEEP.SYNCS 0x989680 ;  /* 0x009896800000895d */ /* 0x004fea0003900000 */
[----:B------:R-:W2:Y:S02]  /*6a20*/  @!P0 SYNCS.PHASECHK.TRANS64 P0, [R0+URZ], R3 ;  /* 0x00000003000085a7 */ /* 0x000ea400080010ff */
[----:B--2---:R-:W-:Y:S05]  /*6a30*/  @!P0 BRA `(.L_x_98) ;  /* 0xfffffffc00f08947 */ /* 0x004fea000383ffff */
[----:B------:R-:W-:Y:S05]  /*6a40*/  BRA `(.L_x_99) ;  /* 0xffffffb800187947 */ /* 0x000fea000383ffff */
.L_x_37:
[----:B----4-:R-:W-:-:S07]  /*6a50*/  MOV R0, UR5 ;  /* 0x0000000500007c02 */ /* 0x010fce0008000f00 */
.L_x_100:
[----:B-1----:R1:W2:Y:S02]  /*6a60*/  SYNCS.PHASECHK.TRANS64.TRYWAIT P0, [R0+URZ], R3 ;  /* 0x00000003000075a7 */ /* 0x0022a400080011ff */
[----:B--2---:R-:W-:Y:S05]  /*6a70*/  @!P0 NANOSLEEP.SYNCS 0x989680 ;  /* 0x009896800000895d */ /* 0x004fea0003900000 */
[----:B------:R-:W2:Y:S02]  /*6a80*/  @!P0 SYNCS.PHASECHK.TRANS64 P0, [R0+URZ], R3 ;  /* 0x00000003000085a7 */ /* 0x000ea400080010ff */
[----:B--2---:R-:W-:Y:S05]  /*6a90*/  @!P0 BRA `(.L_x_100) ;  /* 0xfffffffc00f08947 */ /* 0x004fea000383ffff */
[----:B------:R-:W-:Y:S05]  /*6aa0*/  BRA `(.L_x_101) ;  /* 0xffffffb800247947 */ /* 0x000fea000383ffff */
.L_x_40:
[----:B-1----:R1:W2:Y:S02]  /*6ab0*/  SYNCS.PHASECHK.TRANS64.TRYWAIT P0, [R0+URZ+0xb0], R5 ;  /* 0x0000b005000075a7 */ /* 0x0022a400080011ff */
[----:B--2---:R-:W-:Y:S05]  /*6ac0*/  @!P0 NANOSLEEP.SYNCS 0x989680 ;  /* 0x009896800000895d */ /* 0x004fea0003900000 */
[----:B------:R-:W2:Y:S02]  /*6ad0*/  @!P0 SYNCS.PHASECHK.TRANS64 P0, [R0+URZ+0xb0], R5 ;  /* 0x0000b005000085a7 */ /* 0x000ea400080010ff */
[----:B--2---:R-:W-:Y:S05]  /*6ae0*/  @!P0 BRA `(.L_x_40) ;  /* 0xfffffffc00f08947 */ /* 0x004fea000383ffff */
[----:B------:R-:W-:Y:S05]  /*6af0*/  BRA `(.L_x_102) ;  /* 0xffffffb800807947 */ /* 0x000fea000383ffff */
.L_x_41:
[----:B------:R-:W-:-:S07]  /*6b00*/  MOV R0, UR5 ;  /* 0x0000000500007c02 */ /* 0x000fce0008000f00 */
.L_x_103:
[----:B-1----:R1:W2:Y:S02]  /*6b10*/  SYNCS.PHASECHK.TRANS64.TRYWAIT P0, [R0+URZ+0x60], R5 ;  /* 0x00006005000075a7 */ /* 0x0022a400080011ff */
[----:B--2---:R-:W-:Y:S05]  /*6b20*/  @!P0 NANOSLEEP.SYNCS 0x989680 ;  /* 0x009896800000895d */ /* 0x004fea0003900000 */
[----:B------:R-:W2:Y:S02]  /*6b30*/  @!P0 SYNCS.PHASECHK.TRANS64 P0, [R0+URZ+0x60], R5 ;  /* 0x00006005000085a7 */ /* 0x000ea400080010ff */
[----:B--2---:R-:W-:Y:S05]  /*6b40*/  @!P0 BRA `(.L_x_103) ;  /* 0xfffffffc00f08947 */ /* 0x004fea000383ffff */
[----:B------:R-:W-:Y:S05]  /*6b50*/  BRA `(.L_x_104) ;  /* 0xffffffb800907947 */ /* 0x000fea000383ffff */
.L_x_42:
[----:B-1----:R1:W2:Y:S02]  /*6b60*/  SYNCS.PHASECHK.TRANS64.TRYWAIT P1, [R0+URZ+0x50], R5 ;  /* 0x00005005000075a7 */ /* 0x0022a400080211ff */
[----:B--2---:R-:W-:Y:S05]  /*6b70*/  @!P1 NANOSLEEP.SYNCS 0x989680 ;  /* 0x009896800000995d */ /* 0x004fea0003900000 */
[----:B------:R-:W2:Y:S02]  /*6b80*/  @!P1 SYNCS.PHASECHK.TRANS64 P1, [R0+URZ+0x50], R5 ;  /* 0x00005005000095a7 */ /* 0x000ea400080210ff */
[----:B--2---:R-:W-:Y:S05]  /*6b90*/  @!P1 BRA `(.L_x_42) ;  /* 0xfffffffc00f09947 */ /* 0x004fea000383ffff */
[----:B------:R-:W-:Y:S05]  /*6ba0*/  BRA `(.L_x_105) ;  /* 0xffffffb800c07947 */ /* 0x000fea000383ffff */
.L_x_45:
[----:B------:R-:W-:-:S07]  /*6bb0*/  MOV R0, UR5 ;  /* 0x0000000500007c02 */ /* 0x000fce0008000f00 */
.L_x_106:
[----:B-1----:R1:W2:Y:S02]  /*6bc0*/  SYNCS.PHASECHK.TRANS64.TRYWAIT P0, [R0+URZ+0x60], R3 ;  /* 0x00006003000075a7 */ /* 0x0022a400080011ff */
[----:B--2---:R-:W-:Y:S05]  /*6bd0*/  @!P0 NANOSLEEP.SYNCS 0x989680 ;  /* 0x009896800000895d */ /* 0x004fea0003900000 */
[----:B------:R-:W2:Y:S02]  /*6be0*/  @!P0 SYNCS.PHASECHK.TRANS64 P0, [R0+URZ+0x60], R3 ;  /* 0x00006003000085a7 */ /* 0x000ea400080010ff */
[----:B--2---:R-:W-:Y:S05]  /*6bf0*/  @!P0 BRA `(.L_x_106) ;  /* 0xfffffffc00f08947 */ /* 0x004fea000383ffff */
[----:B------:R-:W-:Y:S05]  /*6c00*/  BRA `(.L_x_44) ;  /* 0xffffffbc00147947 */ /* 0x000fea000383ffff */
.L_x_52:
[----:B-1----:R1:W2:Y:S02]  /*6c10*/  SYNCS.PHASECHK.TRANS64.TRYWAIT P1, [R0+URZ+0x50], R5 ;  /* 0x00005005000075a7 */ /* 0x0022a400080211ff */
[----:B--2---:R-:W-:Y:S05]  /*6c20*/  @!P1 NANOSLEEP.SYNCS 0x989680 ;  /* 0x009896800000995d */ /* 0x004fea0003900000 */
[----:B------:R-:W2:Y:S02]  /*6c30*/  @!P1 SYNCS.PHASECHK.TRANS64 P1, [R0+URZ+0x50], R5 ;  /* 0x00005005000095a7 */ /* 0x000ea400080210ff */
[----:B--2---:R-:W-:Y:S05]  /*6c40*/  @!P1 BRA `(.L_x_52) ;  /* 0xfffffffc00f09947 */ /* 0x004fea000383ffff */
[----:B------:R-:W-:Y:S05]  /*6c50*/  BRA `(.L_x_107) ;  /* 0xffffffc000847947 */ /* 0x000fea000383ffff */
.L_x_53:
[----:B------:R-:W-:-:S07]  /*6c60*/  MOV R3, UR7 ;  /* 0x0000000700037c02 */ /* 0x000fce0008000f00 */
.L_x_108:
[----:B-1----:R1:W2:Y:S02]  /*6c70*/  SYNCS.PHASECHK.TRANS64.TRYWAIT P0, [R3+URZ+0x90], R0 ;  /* 0x00009000030075a7 */ /* 0x0022a400080011ff */
[----:B--2---:R-:W-:Y:S05]  /*6c80*/  @!P0 NANOSLEEP.SYNCS 0x989680 ;  /* 0x009896800000895d */ /* 0x004fea0003900000 */
[----:B------:R-:W2:Y:S02]  /*6c90*/  @!P0 SYNCS.PHASECHK.TRANS64 P0, [R3+URZ+0x90], R0 ;  /* 0x00009000030085a7 */ /* 0x000ea400080010ff */
[----:B--2---:R-:W-:Y:S05]  /*6ca0*/  @!P0 BRA `(.L_x_108) ;  /* 0xfffffffc00f08947 */ /* 0x004fea000383ffff */
[----:B------:R-:W-:Y:S05]  /*6cb0*/  BRA `(.L_x_109) ;  /* 0xffffffc000bc7947 */ /* 0x000fea000383ffff */
.L_x_56:
[----:B------:R-:W-:Y:S07]  /*6cc0*/  MOV R0, UR6 ;  /* 0x0000000600007c02 */ /* 0x000fee0008000f00 */
.L_x_110:
[----:B-1----:R1:W2:Y:S02]  /*6cd0*/  SYNCS.PHASECHK.TRANS64.TRYWAIT P0, [R0+URZ], R3 ;  /* 0x00000003000075a7 */ /* 0x0022a400080011ff */
[----:B--2---:R-:W-:Y:S05]  /*6ce0*/  @!P0 NANOSLEEP.SYNCS 0x989680 ;  /* 0x009896800000895d */ /* 0x004fea0003900000 */
[----:B------:R-:W2:Y:S02]  /*6cf0*/  @!P0 SYNCS.PHASECHK.TRANS64 P0, [R0+URZ], R3 ;  /* 0x00000003000085a7 */ /* 0x000ea400080010ff */
[----:B--2---:R-:W-:Y:S05]  /*6d00*/  @!P0 BRA `(.L_x_110) ;  /* 0xfffffffc00f08947 */ /* 0x004fea000383ffff */
[----:B------:R-:W-:Y:S05]  /*6d10*/  BRA `(.L_x_55) ;  /* 0xffffffc000d87947 */ /* 0x000fea000383ffff */
.L_x_59:
[----:B------:R-:W-:-:S07]  /*6d20*/  MOV R0, UR6 ;  /* 0x0000000600007c02 */ /* 0x000fce0008000f00 */
.L_x_111:
[----:B--2---:R2:W4:Y:S02]  /*6d30*/  SYNCS.PHASECHK.TRANS64.TRYWAIT P0, [R0+URZ], R3 ;  /* 0x00000003000075a7 */ /* 0x00452400080011ff */
[----:B----4-:R-:W-:Y:S05]  /*6d40*/  @!P0 NANOSLEEP.SYNCS 0x989680 ;  /* 0x009896800000895d */ /* 0x010fea0003900000 */
[----:B------:R-:W4:Y:S02]  /*6d50*/  @!P0 SYNCS.PHASECHK.TRANS64 P0, [R0+URZ], R3 ;  /* 0x00000003000085a7 */ /* 0x000f2400080010ff */
[----:B----4-:R-:W-:Y:S05]  /*6d60*/  @!P0 BRA `(.L_x_111) ;  /* 0xfffffffc00f08947 */ /* 0x010fea000383ffff */
[----:B------:R-:W-:Y:S05]  /*6d70*/  BRA `(.L_x_112) ;  /* 0xffffffc400b47947 */ /* 0x000fea000383ffff */
.L_x_60:
[----:B------:R-:W-:-:S07]  /*6d80*/  MOV R0, UR6 ;  /* 0x0000000600007c02 */ /* 0x000fce0008000f00 */
.L_x_113:
[----:B-1----:R1:W2:Y:S02]  /*6d90*/  SYNCS.PHASECHK.TRANS64.TRYWAIT P0, [R0+URZ], R3 ;  /* 0x00000003000075a7 */ /* 0x0022a400080011ff */
[----:B--2---:R-:W-:Y:S05]  /*6da0*/  @!P0 NANOSLEEP.SYNCS 0x989680 ;  /* 0x009896800000895d */ /* 0x004fea0003900000 */
[----:B------:R-:W2:Y:S02]  /*6db0*/  @!P0 SYNCS.PHASECHK.TRANS64 P0, [R0+URZ], R3 ;  /* 0x00000003000085a7 */ /* 0x000ea400080010ff */
[----:B--2---:R-:W-:Y:S05]  /*6dc0*/  @!P0 BRA `(.L_x_113) ;  /* 0xfffffffc00f08947 */ /* 0x004fea000383ffff */
[----:B------:R-:W-:Y:S05]  /*6dd0*/  BRA `(.L_x_114) ;  /* 0xffffffc400c07947 */ /* 0x000fea000383ffff */
.L_x_61:
[----:B------:R-:W-:-:S07]  /*6de0*/  MOV R0, UR6 ;  /* 0x0000000600007c02 */ /* 0x000fce0008000f00 */
.L_x_115:
[----:B-1----:R1:W2:Y:S02]  /*6df0*/  SYNCS.PHASECHK.TRANS64.TRYWAIT P0, [R0+URZ], R3 ;  /* 0x00000003000075a7 */ /* 0x0022a400080011ff */
[----:B--2---:R-:W-:Y:S05]  /*6e00*/  @!P0 NANOSLEEP.SYNCS 0x989680 ;  /* 0x009896800000895d */ /* 0x004fea0003900000 */
[----:B------:R-:W2:Y:S02]  /*6e10*/  @!P0 SYNCS.PHASECHK.TRANS64 P0, [R0+URZ], R3 ;  /* 0x00000003000085a7 */ /* 0x000ea400080010ff */
[----:B--2---:R-:W-:Y:S05]  /*6e20*/  @!P0 BRA `(.L_x_115) ;  /* 0xfffffffc00f08947 */ /* 0x004fea000383ffff */
[----:B------:R-:W-:Y:S05]  /*6e30*/  BRA `(.L_x_116) ;  /* 0xffffffc400cc7947 */ /* 0x000fea000383ffff */
.L_x_62:
[----:B------:R-:W-:-:S07]  /*6e40*/  MOV R0, UR7 ;  /* 0x0000000700007c02 */ /* 0x000fce0008000f00 */
.L_x_117:
[----:B-1----:R1:W2:Y:S02]  /*6e50*/  SYNCS.PHASECHK.TRANS64.TRYWAIT P0, [R0+URZ], R3 ;  /* 0x00000003000075a7 */ /* 0x0022a400080011ff */
[----:B--2---:R-:W-:Y:S05]  /*6e60*/  @!P0 NANOSLEEP.SYNCS 0x989680 ;  /* 0x009896800000895d */ /* 0x004fea0003900000 */
[----:B------:R-:W2:Y:S02]  /*6e70*/  @!P0 SYNCS.PHASECHK.TRANS64 P0, [R0+URZ], R3 ;  /* 0x00000003000085a7 */ /* 0x000ea400080010ff */
[----:B--2---:R-:W-:Y:S05]  /*6e80*/  @!P0 BRA `(.L_x_117) ;  /* 0xfffffffc00f08947 */ /* 0x004fea000383ffff */
[----:B------:R-:W-:Y:S05]  /*6e90*/  BRA `(.L_x_118) ;  /* 0xffffffc400d87947 */ /* 0x000fea000383ffff */
.L_x_67:
[----:B---3--:R3:W1:Y:S02]  /*6ea0*/  SYNCS.PHASECHK.TRANS64.TRYWAIT P0, [R0+URZ+0x50], R3 ;  /* 0x00005003000075a7 */ /* 0x00866400080011ff */
[----:B-1----:R-:W-:Y:S05]  /*6eb0*/  @!P0 NANOSLEEP.SYNCS 0x989680 ;  /* 0x009896800000895d */ /* 0x002fea0003900000 */
[----:B------:R-:W1:Y:S02]  /*6ec0*/  @!P0 SYNCS.PHASECHK.TRANS64 P0, [R0+URZ+0x50], R3 ;  /* 0x00005003000085a7 */ /* 0x000e6400080010ff */
[----:B-1----:R-:W-:Y:S05]  /*6ed0*/  @!P0 BRA `(.L_x_67) ;  /* 0xfffffffc00f08947 */ /* 0x002fea000383ffff */
[----:B------:R-:W-:Y:S05]  /*6ee0*/  BRA `(.L_x_119) ;  /* 0xffffffc800d47947 */ /* 0x000fea000383ffff */
.L_x_70:
[----:B------:R-:W-:Y:S07]  /*6ef0*/  MOV R0, UR6 ;  /* 0x0000000600007c02 */ /* 0x000fee0008000f00 */
.L_x_120:
[----:B-1----:R1:W3:Y:S02]  /*6f00*/  SYNCS.PHASECHK.TRANS64.TRYWAIT P0, [R0+URZ+0x48], R3 ;  /* 0x00004803000075a7 */ /* 0x0022e400080011ff */
[----:B---3--:R-:W-:Y:S05]  /*6f10*/  @!P0 NANOSLEEP.SYNCS 0x989680 ;  /* 0x009896800000895d */ /* 0x008fea0003900000 */
[----:B------:R-:W3:Y:S02]  /*6f20*/  @!P0 SYNCS.PHASECHK.TRANS64 P0, [R0+URZ+0x48], R3 ;  /* 0x00004803000085a7 */ /* 0x000ee400080010ff */
[----:B---3--:R-:W-:Y:S05]  /*6f30*/  @!P0 BRA `(.L_x_120) ;  /* 0xfffffffc00f08947 */ /* 0x008fea000383ffff */
[----:B------:R-:W-:Y:S05]  /*6f40*/  BRA `(.L_x_69) ;  /* 0xffffffcc00c07947 */ /* 0x000fea000383ffff */
.L_x_73:
[----:B------:R-:W-:Y:S07]  /*6f50*/  MOV R3, UR6 ;  /* 0x0000000600037c02 */ /* 0x000fee0008000f00 */
.L_x_121:
[----:B-1----:R1:W2:Y:S02]  /*6f60*/  SYNCS.PHASECHK.TRANS64.TRYWAIT P2, [R3+URZ+0x38], R26 ;  /* 0x0000381a030075a7 */ /* 0x0022a400080411ff */
[----:B--2---:R-:W-:Y:S05]  /*6f70*/  @!P2 NANOSLEEP.SYNCS 0x989680 ;  /* 0x009896800000a95d */ /* 0x004fea0003900000 */
[----:B------:R-:W2:Y:S02]  /*6f80*/  @!P2 SYNCS.PHASECHK.TRANS64 P2, [R3+URZ+0x38], R26 ;  /* 0x0000381a0300a5a7 */ /* 0x000ea400080410ff */
[----:B--2---:R-:W-:Y:S05]  /*6f90*/  @!P2 BRA `(.L_x_121) ;  /* 0xfffffffc00f0a947 */ /* 0x004fea000383ffff */
[----:B------:R-:W-:Y:S05]  /*6fa0*/  BRA `(.L_x_122) ;  /* 0xffffffd000547947 */ /* 0x000fea000383ffff */
.L_x_76:
[----:B--2---:R2:W4:Y:S02]  /*6fb0*/  SYNCS.PHASECHK.TRANS64.TRYWAIT P0, [R0+URZ+0x50], R3 ;  /* 0x00005003000075a7 */ /* 0x00452400080011ff */
[----:B----4-:R-:W-:Y:S05]  /*6fc0*/  @!P0 NANOSLEEP.SYNCS 0x989680 ;  /* 0x009896800000895d */ /* 0x010fea0003900000 */
[----:B------:R-:W4:Y:S02]  /*6fd0*/  @!P0 SYNCS.PHASECHK.TRANS64 P0, [R0+URZ+0x50], R3 ;  /* 0x00005003000085a7 */ /* 0x000f2400080010ff */
[----:B----4-:R-:W-:Y:S05]  /*6fe0*/  @!P0 BRA `(.L_x_76) ;  /* 0xfffffffc00f08947 */ /* 0x010fea000383ffff */
[----:B------:R-:W-:Y:S05]  /*6ff0*/  BRA `(.L_x_123) ;  /* 0xffffffd400a47947 */ /* 0x000fea000383ffff */
.L_x_87:
[----:B-1----:R-:W-:Y:S04]  /*7000*/  MOV R0, UR43 ;  /* 0x0000002b00007c02 */ /* 0x002fe80008000f00 */
[----:B------:R1:W2:Y:S03]  /*7010*/  SYNCS.PHASECHK.TRANS64.TRYWAIT P1, [R0+URZ+0x30], R3 ;  /* 0x00003003000075a7 */ /* 0x0002a600080211ff */
[----:B--2---:R-:W-:Y:S05]  /*7020*/  @!P1 NANOSLEEP.SYNCS 0x989680 ;  /* 0x009896800000995d */ /* 0x004fea0003900000 */
[----:B------:R-:W2:Y:S02]  /*7030*/  @!P1 SYNCS.PHASECHK.TRANS64 P1, [R0+URZ+0x30], R3 ;  /* 0x00003003000095a7 */ /* 0x000ea400080210ff */
[----:B--2---:R-:W-:Y:S05]  /*7040*/  @!P1 BRA `(.L_x_87) ;  /* 0xfffffffc00ec9947 */ /* 0x004fea000383ffff */
[----:B------:R-:W-:Y:S05]  /*7050*/  BRA `(.L_x_86) ;  /* 0xffffffe000a07947 */ /* 0x000fea000383ffff */
.L_x_89:
[----:B------:R1:W1:Y:S02]  /*7060*/  SYNCS.PHASECHK.TRANS64.TRYWAIT P1, [R156+URZ+0x70], R5 ;  /* 0x000070059c0075a7 */ /* 0x00026400080211ff */
[----:B-1----:R-:W-:Y:S05]  /*7070*/  @!P1 NANOSLEEP.SYNCS 0x989680 ;  /* 0x009896800000995d */ /* 0x002fea0003900000 */
[----:B------:R-:W1:Y:S02]  /*7080*/  @!P1 SYNCS.PHASECHK.TRANS64 P1, [R156+URZ+0x70], R5 ;  /* 0x000070059c0095a7 */ /* 0x000e6400080210ff */
[----:B-1----:R-:W-:Y:S05]  /*7090*/  @!P1 BRA `(.L_x_89) ;  /* 0xfffffffc00f09947 */ /* 0x002fea000383ffff */
[----:B------:R-:W-:Y:S05]  /*70a0*/  BRA `(.L_x_88) ;  /* 0xffffffe000e47947 */ /* 0x000fea000383ffff */
        .weak           $__internal_0_$__cuda_sm10x_tcgen05_guardrail_trap_col_being_dealloced_not_returned_by_alloc
        .type           $__internal_0_$__cuda_sm10x_tcgen05_guardrail_trap_col_being_dealloced_not_returned_by_alloc,@function
        .size           $__internal_0_$__cuda_sm10x_tcgen05_guardrail_trap_col_being_dealloced_not_returned_by_alloc,($__internal_1_$__cuda_sm10x_tcgen05_guardrail_trap_phase_invalid_during_alloc - $__internal_0_$__cuda_sm10x_tcgen05_guardrail_trap_col_being_dealloced_not_returned_by_alloc)
$__internal_0_$__cuda_sm10x_tcgen05_guardrail_trap_col_being_dealloced_not_returned_by_alloc:
[----:B------:R-:W-:Y:S05]  /*70b0*/  BPT.TRAP 0x1 ;  /* 0x000000040000795c */ /* 0x000fea0000300000 */
[----:B------:R-:W-:-:S04]  /*70c0*/  HFMA2 R3, -RZ, RZ, 0, 0 ;  /* 0x00000000ff037431 */ /* 0x000fc800000001ff */
[----:B------:R-:W-:Y:S05]  /*70d0*/  RET.REL.NODEC R2 `(_ZN7cutlass13device_kernelINS_4gemm6kernel13GemmUniversalIN4cute5tupleIJiiiiEEENS1_10collective13CollectiveMmaINS1_35MainloopSm100TmaUmmaWarpSpecializedILi3ELi2ELi4ENS5_IJNS4_1CILi1EEESB_SB_EEEEENS5_IJNSA_ILi128EEENSA_ILi64EEESE_EEENS_12float_e4m3_tENS5_IJlSB_lEEESH_SI_NS4_8TiledMMAINS4_8MMA_AtomIJNS4_10MMA_TraitsINS4_19SM100_MMA_F8F6F4_SSEJSH_SH_fSE_SF_NS4_17integral_constantINS4_4UMMA5MajorELSP_0EEESQ_NSN_INSO_7ScaleInELSR_0EEESS_EEEEEENS4_6LayoutISC_NS5_IJNSA_ILi0EEESW_SW_EEEEENS5_IJNS4_10UnderscoreESZ_SZ_EEEEENS4_13SM90_TMA_LOADENS4_14ComposedLayoutINS4_7SwizzleILi3ELi4ELi3EEENS4_18smem_ptr_flag_bitsILi8EEENSV_INS5_IJNSA_ILi8EEESE_EEENS5_IJSE_SB_EEEEEEEvNS4_8identityES12_S1C_vS1D_EENS_8epilogue10collective18CollectiveEpilogueINS1F_23Sm100TmaWarpSpecializedILi1ELi1ELi64ELb0ELb0EEEJSG_NS5_IJNSV_ISE_SB_EENSV_ISF_SB_EEEEESH_SI_SH_SI_NS1F_6fusion15FusionCallbacksIS1J_NS1N_17LinearCombinationISH_fSH_fLNS_15FloatRoundStyleE2EEESG_S1M_JEEENS4_5SM1004TMEM4LOAD26SM100_TMEM_LOAD_32dp32b64xES12_NS13_INS14_ILi2ELi4ELi3EEES17_NSV_INS5_IJS18_SF_EEENS5_IJSF_SB_EEEEEEENS4_39AutoVectorizingCopyWithAssumedAlignmentILi128EEENS4_14SM90_TMA_STOREES21_S23_S23_EEEvvEEEEvNT_6ParamsE) ;  /* 0xffffff8c02c87950 */ /* 0x000fea0003c3ffff */
        .weak           $__internal_1_$__cuda_sm10x_tcgen05_guardrail_trap_phase_invalid_during_alloc
        .type           $__internal_1_$__cuda_sm10x_tcgen05_guardrail_trap_phase_invalid_during_alloc,@function
        .size           $__internal_1_$__cuda_sm10x_tcgen05_guardrail_trap_phase_invalid_during_alloc,($__internal_2_$__cuda_sm10x_tcgen05_guardrail_trap_unallocated_columns_being_dealloced - $__internal_1_$__cuda_sm10x_tcgen05_guardrail_trap_phase_invalid_during_alloc)
$__internal_1_$__cuda_sm10x_tcgen05_guardrail_trap_phase_invalid_during_alloc:
[----:B------:R-:W-:Y:S05]  /*70e0*/  BPT.TRAP 0x1 ;  /* 0x000000040000795c */ /* 0x000fea0000300000 */
[----:B------:R-:W-:-:S04]  /*70f0*/  MOV R3, 0x0 ;  /* 0x0000000000037802 */ /* 0x000fc80000000f00 */
[----:B------:R-:W-:Y:S05]  /*7100*/  RET.REL.NODEC R2 `(_ZN7cutlass13device_kernelINS_4gemm6kernel13GemmUniversalIN4cute5tupleIJiiiiEEENS1_10collective13CollectiveMmaINS1_35MainloopSm100TmaUmmaWarpSpecializedILi3ELi2ELi4ENS5_IJNS4_1CILi1EEESB_SB_EEEEENS5_IJNSA_ILi128EEENSA_ILi64EEESE_EEENS_12float_e4m3_tENS5_IJlSB_lEEESH_SI_NS4_8TiledMMAINS4_8MMA_AtomIJNS4_10MMA_TraitsINS4_19SM100_MMA_F8F6F4_SSEJSH_SH_fSE_SF_NS4_17integral_constantINS4_4UMMA5MajorELSP_0EEESQ_NSN_INSO_7ScaleInELSR_0EEESS_EEEEEENS4_6LayoutISC_NS5_IJNSA_ILi0EEESW_SW_EEEEENS5_IJNS4_10UnderscoreESZ_SZ_EEEEENS4_13SM90_TMA_LOADENS4_14ComposedLayoutINS4_7SwizzleILi3ELi4ELi3EEENS4_18smem_ptr_flag_bitsILi8EEENSV_INS5_IJNSA_ILi8EEESE_EEENS5_IJSE_SB_EEEEEEEvNS4_8identityES12_S1C_vS1D_EENS_8epilogue10collective18CollectiveEpilogueINS1F_23Sm100TmaWarpSpecializedILi1ELi1ELi64ELb0ELb0EEEJSG_NS5_IJNSV_ISE_SB_EENSV_ISF_SB_EEEEESH_SI_SH_SI_NS1F_6fusion15FusionCallbacksIS1J_NS1N_17LinearCombinationISH_fSH_fLNS_15FloatRoundStyleE2EEESG_S1M_JEEENS4_5SM1004TMEM4LOAD26SM100_TMEM_LOAD_32dp32b64xES12_NS13_INS14_ILi2ELi4ELi3EEES17_NSV_INS5_IJS18_SF_EEENS5_IJSF_SB_EEEEEEENS4_39AutoVectorizingCopyWithAssumedAlignmentILi128EEENS4_14SM90_TMA_STOREES21_S23_S23_EEEvvEEEEvNT_6ParamsE) ;  /* 0xffffff8c02bc7950 */ /* 0x000fea0003c3ffff */
        .weak           $__internal_2_$__cuda_sm10x_tcgen05_guardrail_trap_unallocated_columns_being_dealloced
        .type           $__internal_2_$__cuda_sm10x_tcgen05_guardrail_trap_unallocated_columns_being_dealloced,@function
        .size           $__internal_2_$__cuda_sm10x_tcgen05_guardrail_trap_unallocated_columns_being_dealloced,(.L_x_125 - $__internal_2_$__cuda_sm10x_tcgen05_guardrail_trap_unallocated_columns_being_dealloced)
$__internal_2_$__cuda_sm10x_tcgen05_guardrail_trap_unallocated_columns_being_dealloced:
[----:B------:R-:W-:Y:S05]  /*7110*/  BPT.TRAP 0x1 ;  /* 0x000000040000795c */ /* 0x000fea0000300000 */
[----:B------:R-:W-:-:S04]  /*7120*/  HFMA2 R3, -RZ, RZ, 0, 0 ;  /* 0x00000000ff037431 */ /* 0x000fc800000001ff */
[----:B------:R-:W-:Y:S05]  /*7130*/  RET.REL.NODEC R2 `(_ZN7cutlass13device_kernelINS_4gemm6kernel13GemmUniversalIN4cute5tupleIJiiiiEEENS1_10collective13CollectiveMmaINS1_35MainloopSm100TmaUmmaWarpSpecializedILi3ELi2ELi4ENS5_IJNS4_1CILi1EEESB_SB_EEEEENS5_IJNSA_ILi128EEENSA_ILi64EEESE_EEENS_12float_e4m3_tENS5_IJlSB_lEEESH_SI_NS4_8TiledMMAINS4_8MMA_AtomIJNS4_10MMA_TraitsINS4_19SM100_MMA_F8F6F4_SSEJSH_SH_fSE_SF_NS4_17integral_constantINS4_4UMMA5MajorELSP_0EEESQ_NSN_INSO_7ScaleInELSR_0EEESS_EEEEEENS4_6LayoutISC_NS5_IJNSA_ILi0EEESW_SW_EEEEENS5_IJNS4_10UnderscoreESZ_SZ_EEEEENS4_13SM90_TMA_LOADENS4_14ComposedLayoutINS4_7SwizzleILi3ELi4ELi3EEENS4_18smem_ptr_flag_bitsILi8EEENSV_INS5_IJNSA_ILi8EEESE_EEENS5_IJSE_SB_EEEEEEEvNS4_8identityES12_S1C_vS1D_EENS_8epilogue10collective18CollectiveEpilogueINS1F_23Sm100TmaWarpSpecializedILi1ELi1ELi64ELb0ELb0EEEJSG_NS5_IJNSV_ISE_SB_EENSV_ISF_SB_EEEEESH_SI_SH_SI_NS1F_6fusion15FusionCallbacksIS1J_NS1N_17LinearCombinationISH_fSH_fLNS_15FloatRoundStyleE2EEESG_S1M_JEEENS4_5SM1004TMEM4LOAD26SM100_TMEM_LOAD_32dp32b64xES12_NS13_INS14_ILi2ELi4ELi3EEES17_NSV_INS5_IJS18_SF_EEENS5_IJSF_SB_EEEEEEENS4_39AutoVectorizingCopyWithAssumedAlignmentILi128EEENS4_14SM90_TMA_STOREES21_S23_S23_EEEvvEEEEvNT_6ParamsE) ;  /* 0xffffff8c02b07950 */ /* 0x000fea0003c3ffff */
.L_x_124:
[----:B------:R-:W-:-:S00]  /*7140*/  BRA `(.L_x_124) ;  /* 0xfffffffc00fc7947 */ /* 0x000fc0000383ffff */
[----:B------:R-:W-:-:S00]  /*7150*/  NOP ;  /* 0x0000000000007918 */ /* 0x000fc00000000000 */
        /* <DEDUP_REMOVED lines=10> */
.L_x_125:


//--------------------- .nv.global.init           --------------------------
	.section	.nv.global.init,"aw",@progbits
.nv.global.init:
	.type		$str$27,@object
	.size		$str$27,($str$28 - $str$27)
$str$27:
        /*0000*/ 	.byte	0x28, 0x61, 0x64, 0x64, 0x72, 0x65, 0x73, 0x73, 0x20, 0x26, 0x20, 0x6d, 0x61, 0x73, 0x6b, 0x29
        /*0010*/ 	.byte	0x20, 0x3d, 0x3d, 0x20, 0x30, 0x00
	.type		$str$28,@object
	.size		$str$28,($str$26 - $str$28)
$str$28:
        /*0016*/ 	.byte	0x2f, 0x74, 0x6d, 0x70, 0x2f, 0x63, 0x75, 0x74, 0x6c, 0x61, 0x73, 0x73, 0x5f, 0x73, 0x77, 0x65
        /*0026*/ 	.byte	0x65, 0x70, 0x5f, 0x73, 0x72, 0x63, 0x2f, 0x69, 0x6e, 0x63, 0x6c, 0x75, 0x64, 0x65, 0x2f, 0x63
        /*0036*/ 	.byte	0x75, 0x74, 0x65, 0x2f, 0x70, 0x6f, 0x69, 0x6e, 0x74, 0x65, 0x72, 0x5f, 0x66, 0x6c, 0x61, 0x67
        /*0046*/ 	.byte	0x67, 0x65, 0x64, 0x2e, 0x68, 0x70, 0x70, 0x00
	.type		$str$26,@object
	.size		$str$26,($str$25 - $str$26)
$str$26:
        /*004e*/ 	.byte	0x2f, 0x74, 0x6d, 0x70, 0x2f, 0x63, 0x75, 0x74, 0x6c, 0x61, 0x73, 0x73, 0x5f, 0x73, 0x77, 0x65
        /*005e*/ 	.byte	0x65, 0x70, 0x5f, 0x73, 0x72, 0x63, 0x2f, 0x69, 0x6e, 0x63, 0x6c, 0x75, 0x64, 0x65, 0x2f, 0x63
        /*006e*/ 	.byte	0x75, 0x74, 0x65, 0x2f, 0x61, 0x74, 0x6f, 0x6d, 0x2f, 0x63, 0x6f, 0x70, 0x79, 0x5f, 0x74, 0x72
        /*007e*/ 	.byte	0x61, 0x69, 0x74, 0x73, 0x5f, 0x73, 0x6d, 0x31, 0x30, 0x30, 0x2e, 0x68, 0x70, 0x70, 0x00
	.type		$str$25,@object
	.size		$str$25,(__unnamed_1 - $str$25)
$str$25:
        /*008d*/ 	.byte	0x28, 0x28, 0x75, 0x69, 0x6e, 0x74, 0x33, 0x32, 0x5f, 0x74, 0x28, 0x74, 0x68, 0x72, 0x65, 0x61
        /*009d*/ 	.byte	0x64, 0x49, 0x64, 0x78, 0x2e, 0x78, 0x29, 0x20, 0x2f, 0x20, 0x33, 0x32, 0x29, 0x20, 0x25, 0x20
        /*00ad*/ 	.byte	0x34, 0x29, 0x20, 0x3d, 0x3d, 0x20, 0x28, 0x28, 0x28, 0x74, 0x6d, 0x65, 0x6d, 0x5f, 0x61, 0x64
        /*00bd*/ 	.byte	0x64, 0x72, 0x20, 0x3e, 0x3e, 0x20, 0x31, 0x36, 0x29, 0x20, 0x2f, 0x20, 0x33, 0x32, 0x29, 0x20
        /*00cd*/ 	.byte	0x25, 0x20, 0x34, 0x29, 0x00
	.type		__unnamed_1,@object
	.size		__unnamed_1,(__unnamed_2 - __unnamed_1)
__unnamed_1:
        /*00d2*/ 	.byte	0x61, 0x75, 0x74, 0x6f, 0x20, 0x63, 0x75, 0x74, 0x65, 0x3a, 0x3a, 0x61, 0x73, 0x5f, 0x70, 0x6f
        /* <DEDUP_REMOVED lines=24> */
        /*0262*/ 	.byte	0x43, 0x3c, 0x38, 0x31, 0x39, 0x32, 0x3e, 0x3e, 0x3e, 0x3e, 0x5d, 0x00
	.type		__unnamed_2,@object
	.size		__unnamed_2,(.L_2 - __unnamed_2)
__unnamed_2:
        /* <DEDUP_REMOVED lines=42> */
        /*050e*/ 	.byte	0x3e, 0x3e, 0x3e, 0x3e, 0x5d, 0x00
.L_2:


//--------------------- .nv.shared._ZN7cutlass13device_kernelINS_4gemm6kernel13GemmUniversalIN4cute5tupleIJiiiiEEENS1_10collective13CollectiveMmaINS1_35MainloopSm100TmaUmmaWarpSpecializedILi3ELi2ELi4ENS5_IJNS4_1CILi1EEESB_SB_EEEEENS5_IJNSA_ILi128EEENSA_ILi64EEESE_EEENS_12float_e4m3_tENS5_IJlSB_lEEESH_SI_NS4_8TiledMMAINS4_8MMA_AtomIJNS4_10MMA_TraitsINS4_19SM100_MMA_F8F6F4_SSEJSH_SH_fSE_SF_NS4_17integral_constantINS4_4UMMA5MajorELSP_0EEESQ_NSN_INSO_7ScaleInELSR_0EEESS_EEEEEENS4_6LayoutISC_NS5_IJNSA_ILi0EEESW_SW_EEEEENS5_IJNS4_10UnderscoreESZ_SZ_EEEEENS4_13SM90_TMA_LOADENS4_14ComposedLayoutINS4_7SwizzleILi3ELi4ELi3EEENS4_18smem_ptr_flag_bitsILi8EEENSV_INS5_IJNSA_ILi8EEESE_EEENS5_IJSE_SB_EEEEEEEvNS4_8identityES12_S1C_vS1D_EENS_8epilogue10collective18CollectiveEpilogueINS1F_23Sm100TmaWarpSpecializedILi1ELi1ELi64ELb0ELb0EEEJSG_NS5_IJNSV_ISE_SB_EENSV_ISF_SB_EEEEESH_SI_SH_SI_NS1F_6fusion15FusionCallbacksIS1J_NS1N_17LinearCombinationISH_fSH_fLNS_15FloatRoundStyleE2EEESG_S1M_JEEENS4_5SM1004TMEM4LOAD26SM100_TMEM_LOAD_32dp32b64xES12_NS13_INS14_ILi2ELi4ELi3EEES17_NSV_INS5_IJS18_SF_EEENS5_IJSF_SB_EEEEEEENS4_39AutoVectorizingCopyWithAssumedAlignmentILi128EEENS4_14SM90_TMA_STOREES21_S23_S23_EEEvvEEEEvNT_6ParamsE --------------------------
	.section	.nv.shared._ZN7cutlass13device_kernelINS_4gemm6kernel13GemmUniversalIN4cute5tupleIJiiiiEEENS1_10collective13CollectiveMmaINS1_35MainloopSm100TmaUmmaWarpSpecializedILi3ELi2ELi4ENS5_IJNS4_1CILi1EEESB_SB_EEEEENS5_IJNSA_ILi128EEENSA_ILi64EEESE_EEENS_12float_e4m3_tENS5_IJlSB_lEEESH_SI_NS4_8TiledMMAINS4_8MMA_AtomIJNS4_10MMA_TraitsINS4_19SM100_MMA_F8F6F4_SSEJSH_SH_fSE_SF_NS4_17integral_constantINS4_4UMMA5MajorELSP_0EEESQ_NSN_INSO_7ScaleInELSR_0EEESS_EEEEEENS4_6LayoutISC_NS5_IJNSA_ILi0EEESW_SW_EEEEENS5_IJNS4_10UnderscoreESZ_SZ_EEEEENS4_13SM90_TMA_LOADENS4_14ComposedLayoutINS4_7SwizzleILi3ELi4ELi3EEENS4_18smem_ptr_flag_bitsILi8EEENSV_INS5_IJNSA_ILi8EEESE_EEENS5_IJSE_SB_EEEEEEEvNS4_8identityES12_S1C_vS1D_EENS_8epilogue10collective18CollectiveEpilogueINS1F_23Sm100TmaWarpSpecializedILi1ELi1ELi64ELb0ELb0EEEJSG_NS5_IJNSV_ISE_SB_EENSV_ISF_SB_EEEEESH_SI_SH_SI_NS1F_6fusion15FusionCallbacksIS1J_NS1N_17LinearCombinationISH_fSH_fLNS_15FloatRoundStyleE2EEESG_S1M_JEEENS4_5SM1004TMEM4LOAD26SM100_TMEM_LOAD_32dp32b64xES12_NS13_INS14_ILi2ELi4ELi3EEES17_NSV_INS5_IJS18_SF_EEENS5_IJSF_SB_EEEEEEENS4_39AutoVectorizingCopyWithAssumedAlignmentILi128EEENS4_14SM90_TMA_STOREES21_S23_S23_EEEvvEEEEvNT_6ParamsE,"aw",@nobits
	.sectionflags	@""
	.align	16
	.zero		1024


//--------------------- .nv.shared.reserved.0     --------------------------
	.section	.nv.shared.reserved.0,"aw",@nobits
	.weak		__nv_reservedSMEM_offset_0_alias
	.size		__nv_reservedSMEM_offset_0_alias, 0, 64
	.other		__nv_reservedSMEM_offset_0_alias,@"STO_CUDA_RESERVED_SHARED STV_DEFAULT"
__nv_reservedSMEM_offset_0_alias:
	.zero		0
.nv.shared.reserved.0:
	.zero		64
	.weak		__nv_reservedSMEM_tcgen05_partition
	.type		__nv_reservedSMEM_tcgen05_partition,@object
	.size		__nv_reservedSMEM_tcgen05_partition,(.L_0 - __nv_reservedSMEM_tcgen05_partition)
__nv_reservedSMEM_tcgen05_partition:
	.zero		32
.L_0:


//--------------------- .nv.global                --------------------------
	.section	.nv.global,"aw",@nobits
.nv.global:
	.type		_ZN39_INTERNAL_f45baf34_4_k_cu_2b838487_73134cute1_E,@object
	.size		_ZN39_INTERNAL_f45baf34_4_k_cu_2b838487_73134cute1_E,(_ZN39_INTERNAL_f45baf34_4_k_cu_2b838487_73134cuda3std3__45__cpo6cbeginE - _ZN39_INTERNAL_f45baf34_4_k_cu_2b838487_73134cute1_E)
_ZN39_INTERNAL_f45baf34_4_k_cu_2b838487_73134cute1_E:
	.zero		1
	.type		_ZN39_INTERNAL_f45baf34_4_k_cu_2b838487_73134cuda3std3__45__cpo6cbeginE,@object
	.size		_ZN39_INTERNAL_f45baf34_4_k_cu_2b838487_73134cuda3std3__45__cpo6cbeginE,(_ZN39_INTERNAL_f45baf34_4_k_cu_2b838487_73134cuda3std3__48in_placeE - _ZN39_INTERNAL_f45baf34_4_k_cu_2b838487_73134cuda3std3__45__cpo6cbeginE)
_ZN39_INTERNAL_f45baf34_4_k_cu_2b838487_73134cuda3std3__45__cpo6cbeginE:
	.zero		1
	.type		_ZN39_INTERNAL_f45baf34_4_k_cu_2b838487_73134cuda3std3__48in_placeE,@object
	.size		_ZN39_INTERNAL_f45baf34_4_k_cu_2b838487_73134cuda3std3__48in_placeE,(_ZN39_INTERNAL_f45baf34_4_k_cu_2b838487_73134cuda3std6ranges3__45__cpo9iter_moveE - _ZN39_INTERNAL_f45baf34_4_k_cu_2b838487_73134cuda3std3__48in_placeE)
_ZN39_INTERNAL_f45baf34_4_k_cu_2b838487_73134cuda3std3__48in_placeE:
	.zero		1
	.type		_ZN39_INTERNAL_f45baf34_4_k_cu_2b838487_73134cuda3std6ranges3__45__cpo9iter_moveE,@object
	.size		_ZN39_INTERNAL_f45baf34_4_k_cu_2b838487_73134cuda3std6ranges3__45__cpo9iter_moveE,(_ZN39_INTERNAL_f45baf34_4_k_cu_2b838487_73134cuda3std3__45__cpo5beginE - _ZN39_INTERNAL_f45baf34_4_k_cu_2b838487_73134cuda3std6ranges3__45__cpo9iter_moveE)
_ZN39_INTERNAL_f45baf34_4_k_cu_2b838487_73134cuda3std6ranges3__45__cpo9iter_moveE:
	.zero		1
	.type		_ZN39_INTERNAL_f45baf34_4_k_cu_2b838487_73134cuda3std3__45__cpo5beginE,@object
	.size		_ZN39_INTERNAL_f45baf34_4_k_cu_2b838487_73134cuda3std3__45__cpo5beginE,(_ZN39_INTERNAL_f45baf34_4_k_cu_2b838487_73134cuda3std3__441_GLOBAL__N__f45baf34_4_k_cu_2b838487_73136ignoreE - _ZN39_INTERNAL_f45baf34_4_k_cu_2b838487_73134cuda3std3__45__cpo5beginE)
_ZN39_INTERNAL_f45baf34_4_k_cu_2b838487_73134cuda3std3__45__cpo5beginE:
	.zero		1
	.type		_ZN39_INTERNAL_f45baf34_4_k_cu_2b838487_73134cuda3std3__441_GLOBAL__N__f45baf34_4_k_cu_2b838487_73136ignoreE,@object
	.size		_ZN39_INTERNAL_f45baf34_4_k_cu_2b838487_73134cuda3std3__441_GLOBAL__N__f45baf34_4_k_cu_2b838487_73136ignoreE,(_ZN39_INTERNAL_f45baf34_4_k_cu_2b838487_73134cute7productE - _ZN39_INTERNAL_f45baf34_4_k_cu_2b838487_73134cuda3std3__441_GLOBAL__N__f45baf34_4_k_cu_2b838487_73136ignoreE)
_ZN39_INTERNAL_f45baf34_4_k_cu_2b838487_73134cuda3std3__441_GLOBAL__N__f45baf34_4_k_cu_2b838487_73136ignoreE:
	.zero		1
	.type		_ZN39_INTERNAL_f45baf34_4_k_cu_2b838487_73134cute7productE,@object
	.size		_ZN39_INTERNAL_f45baf34_4_k_cu_2b838487_73134cute7productE,(_ZN39_INTERNAL_f45baf34_4_k_cu_2b838487_73134cuda3std3__45__cpo3endE - _ZN39_INTERNAL_f45baf34_4_k_cu_2b838487_73134cute7productE)
_ZN39_INTERNAL_f45baf34_4_k_cu_2b838487_73134cute7productE:
	.zero		1
	.type		_ZN39_INTERNAL_f45baf34_4_k_cu_2b838487_73134cuda3std3__45__cpo3endE,@object
	.size		_ZN39_INTERNAL_f45baf34_4_k_cu_2b838487_73134cuda3std3__45__cpo3endE,(_ZN39_INTERNAL_f45baf34_4_k_cu_2b838487_73134cuda3std3__419piecewise_constructE - _ZN39_INTERNAL_f45baf34_4_k_cu_2b838487_73134cuda3std3__45__cpo3endE)
_ZN39_INTERNAL_f45baf34_4_k_cu_2b838487_73134cuda3std3__45__cpo3endE:
	.zero		1
	.type		_ZN39_INTERNAL_f45baf34_4_k_cu_2b838487_73134cuda3std3__419piecewise_constructE,@object
	.size		_ZN39_INTERNAL_f45baf34_4_k_cu_2b838487_73134cuda3std3__419piecewise_constructE,(_ZN39_INTERNAL_f45baf34_4_k_cu_2b838487_73134cuda3std3__45__cpo4cendE - _ZN39_INTERNAL_f45baf34_4_k_cu_2b838487_73134cuda3std3__419piecewise_constructE)
_ZN39_INTERNAL_f45baf34_4_k_cu_2b838487_73134cuda3std3__419piecewise_constructE:
	.zero		1
	.type		_ZN39_INTERNAL_f45baf34_4_k_cu_2b838487_73134cuda3std3__45__cpo4cendE,@object
	.size		_ZN39_INTERNAL_f45baf34_4_k_cu_2b838487_73134cuda3std3__45__cpo4cendE,(_ZN39_INTERNAL_f45baf34_4_k_cu_2b838487_73134cuda3std6ranges3__45__cpo4swapE - _ZN39_INTERNAL_f45baf34_4_k_cu_2b838487_73134cuda3std3__45__cpo4cendE)
_ZN39_INTERNAL_f45baf34_4_k_cu_2b838487_73134cuda3std3__45__cpo4cendE:
	.zero		1
	.type		_ZN39_INTERNAL_f45baf34_4_k_cu_2b838487_73134cuda3std6ranges3__45__cpo4swapE,@object
	.size		_ZN39_INTERNAL_f45baf34_4_k_cu_2b838487_73134cuda3std6ranges3__45__cpo4swapE,(.L_10 - _ZN39_INTERNAL_f45baf34_4_k_cu_2b838487_73134cuda3std6ranges3__45__cpo4swapE)
_ZN39_INTERNAL_f45baf34_4_k_cu_2b838487_73134cuda3std6ranges3__45__cpo4swapE:
	.zero		1
.L_10:


//--------------------- .nv.constant0._ZN7cutlass13device_kernelINS_4gemm6kernel13GemmUniversalIN4cute5tupleIJiiiiEEENS1_10collective13CollectiveMmaINS1_35MainloopSm100TmaUmmaWarpSpecializedILi3ELi2ELi4ENS5_IJNS4_1CILi1EEESB_SB_EEEEENS5_IJNSA_ILi128EEENSA_ILi64EEESE_EEENS_12float_e4m3_tENS5_IJlSB_lEEESH_SI_NS4_8TiledMMAINS4_8MMA_AtomIJNS4_10MMA_TraitsINS4_19SM100_MMA_F8F6F4_SSEJSH_SH_fSE_SF_NS4_17integral_constantINS4_4UMMA5MajorELSP_0EEESQ_NSN_INSO_7ScaleInELSR_0EEESS_EEEEEENS4_6LayoutISC_NS5_IJNSA_ILi0EEESW_SW_EEEEENS5_IJNS4_10UnderscoreESZ_SZ_EEEEENS4_13SM90_TMA_LOADENS4_14ComposedLayoutINS4_7SwizzleILi3ELi4ELi3EEENS4_18smem_ptr_flag_bitsILi8EEENSV_INS5_IJNSA_ILi8EEESE_EEENS5_IJSE_SB_EEEEEEEvNS4_8identityES12_S1C_vS1D_EENS_8epilogue10collective18CollectiveEpilogueINS1F_23Sm100TmaWarpSpecializedILi1ELi1ELi64ELb0ELb0EEEJSG_NS5_IJNSV_ISE_SB_EENSV_ISF_SB_EEEEESH_SI_SH_SI_NS1F_6fusion15FusionCallbacksIS1J_NS1N_17LinearCombinationISH_fSH_fLNS_15FloatRoundStyleE2EEESG_S1M_JEEENS4_5SM1004TMEM4LOAD26SM100_TMEM_LOAD_32dp32b64xES12_NS13_INS14_ILi2ELi4ELi3EEES17_NSV_INS5_IJS18_SF_EEENS5_IJSF_SB_EEEEEEENS4_39AutoVectorizingCopyWithAssumedAlignmentILi128EEENS4_14SM90_TMA_STOREES21_S23_S23_EEEvvEEEEvNT_6ParamsE --------------------------
	.section	.nv.constant0._ZN7cutlass13device_kernelINS_4gemm6kernel13GemmUniversalIN4cute5tupleIJiiiiEEENS1_10collective13CollectiveMmaINS1_35MainloopSm100TmaUmmaWarpSpecializedILi3ELi2ELi4ENS5_IJNS4_1CILi1EEESB_SB_EEEEENS5_IJNSA_ILi128EEENSA_ILi64EEESE_EEENS_12float_e4m3_tENS5_IJlSB_lEEESH_SI_NS4_8TiledMMAINS4_8MMA_AtomIJNS4_10MMA_TraitsINS4_19SM100_MMA_F8F6F4_SSEJSH_SH_fSE_SF_NS4_17integral_constantINS4_4UMMA5MajorELSP_0EEESQ_NSN_INSO_7ScaleInELSR_0EEESS_EEEEEENS4_6LayoutISC_NS5_IJNSA_ILi0EEESW_SW_EEEEENS5_IJNS4_10UnderscoreESZ_SZ_EEEEENS4_13SM90_TMA_LOADENS4_14ComposedLayoutINS4_7SwizzleILi3ELi4ELi3EEENS4_18smem_ptr_flag_bitsILi8EEENSV_INS5_IJNSA_ILi8EEESE_EEENS5_IJSE_SB_EEEEEEEvNS4_8identityES12_S1C_vS1D_EENS_8epilogue10collective18CollectiveEpilogueINS1F_23Sm100TmaWarpSpecializedILi1ELi1ELi64ELb0ELb0EEEJSG_NS5_IJNSV_ISE_SB_EENSV_ISF_SB_EEEEESH_SI_SH_SI_NS1F_6fusion15FusionCallbacksIS1J_NS1N_17LinearCombinationISH_fSH_fLNS_15FloatRoundStyleE2EEESG_S1M_JEEENS4_5SM1004TMEM4LOAD26SM100_TMEM_LOAD_32dp32b64xES12_NS13_INS14_ILi2ELi4ELi3EEES17_NSV_INS5_IJS18_SF_EEENS5_IJSF_SB_EEEEEEENS4_39AutoVectorizingCopyWithAssumedAlignmentILi128EEENS4_14SM90_TMA_STOREES21_S23_S23_EEEvvEEEEvNT_6ParamsE,"a",@progbits
	.sectionflags	@""
	.align	4
.nv.constant0._ZN7cutlass13device_kernelINS_4gemm6kernel13GemmUniversalIN4cute5tupleIJiiiiEEENS1_10collective13CollectiveMmaINS1_35MainloopSm100TmaUmmaWarpSpecializedILi3ELi2ELi4ENS5_IJNS4_1CILi1EEESB_SB_EEEEENS5_IJNSA_ILi128EEENSA_ILi64EEESE_EEENS_12float_e4m3_tENS5_IJlSB_lEEESH_SI_NS4_8TiledMMAINS4_8MMA_AtomIJNS4_10MMA_TraitsINS4_19SM100_MMA_F8F6F4_SSEJSH_SH_fSE_SF_NS4_17integral_constantINS4_4UMMA5MajorELSP_0EEESQ_NSN_INSO_7ScaleInELSR_0EEESS_EEEEEENS4_6LayoutISC_NS5_IJNSA_ILi0EEESW_SW_EEEEENS5_IJNS4_10UnderscoreESZ_SZ_EEEEENS4_13SM90_TMA_LOADENS4_14ComposedLayoutINS4_7SwizzleILi3ELi4ELi3EEENS4_18smem_ptr_flag_bitsILi8EEENSV_INS5_IJNSA_ILi8EEESE_EEENS5_IJSE_SB_EEEEEEEvNS4_8identityES12_S1C_vS1D_EENS_8epilogue10collective18CollectiveEpilogueINS1F_23Sm100TmaWarpSpecializedILi1ELi1ELi64ELb0ELb0EEEJSG_NS5_IJNSV_ISE_SB_EENSV_ISF_SB_EEEEESH_SI_SH_SI_NS1F_6fusion15FusionCallbacksIS1J_NS1N_17LinearCombinationISH_fSH_fLNS_15FloatRoundStyleE2EEESG_S1M_JEEENS4_5SM1004TMEM4LOAD26SM100_TMEM_LOAD_32dp32b64xES12_NS13_INS14_ILi2ELi4ELi3EEES17_NSV_INS5_IJS18_SF_EEENS5_IJSF_SB_EEEEEEENS4_39AutoVectorizingCopyWithAssumedAlignmentILi128EEENS4_14SM90_TMA_STOREES21_S23_S23_EEEvvEEEEvNT_6ParamsE:
	.zero		2944


//--------------------- SYMBOLS --------------------------

	.type		.nv.reservedSmem.offset0,@object
	.size		.nv.reservedSmem.offset0,0x4
	.type		.nv.reservedSmem.cap,@object
	.size		.nv.reservedSmem.cap,0x4
	.type		__assertfail,@function
